	.target	sm_100a

	.elftype	@"ET_EXEC"


//--------------------- .note.nv.tkinfo           --------------------------
	.section	.note.nv.tkinfo,"",@"SHT_NOTE"
	.sectionflags	@"SHF_NOTE_NV_TKINFO"
	.tkinfo
        /*0018*/ 	.word	0x00000002
        /*0030*/ 	.string	""
        /*0030*/ 	.string	"ptxas"
        /*0030*/ 	.string	"Cuda compilation tools, release 13.0, V13.0.88"
        /*0030*/ 	.string	"Build cuda_13.0.r13.0/compiler.36424714_0"
        /*0030*/ 	.string	"-arch sm_100a -m 64 "



//--------------------- .note.nv.cuinfo           --------------------------
	.section	.note.nv.cuinfo,"",@"SHT_NOTE"
	.sectionflags	@"SHF_NOTE_NV_CUINFO"
        /*0018*/ 	.short	0x0002
        /*001a*/ 	.short	0x0064
        /*001c*/ 	.short	0x0082
	.zero		2


//--------------------- .nv.info                  --------------------------
	.section	.nv.info,"",@"SHT_CUDA_INFO"
	.align	4


	//----- nvinfo : EIATTR_REGCOUNT
	.align		4
        /*0000*/ 	.byte	0x04, 0x2f
        /*0002*/ 	.short	(.L_19 - .L_18)
	.align		4
.L_18:
        /*0004*/ 	.word	index@(_ZN7cutlass13device_kernelINS_4gemm6kernel13GemmUniversalIN4cute5tupleIJiiiiEEENS1_10collective13CollectiveMmaINS1_35MainloopSm100TmaUmmaWarpSpecializedILi4ELi2ELi4ENS5_IJNS4_1CILi2EEENSA_ILi4EEENSA_ILi1EEEEEEEENS5_IJNSA_ILi256EEENSA_ILi128EEESH_EEENS_10bfloat16_tENS5_IJlSD_lEEESJ_SK_NS4_8TiledMMAINS4_8MMA_AtomIJNS4_26SM100_MMA_F16BF16_2x1SM_SSISJ_SJ_fLi256ELi128ELNS4_4UMMA5MajorE0ELSP_0ELNSO_7ScaleInE0ELSQ_0EEEEEENS4_6LayoutINS5_IJSD_SD_SD_EEENS5_IJNSA_ILi0EEESV_SV_EEEEENS5_IJNS4_10UnderscoreESY_SY_EEEEENS4_28SM100_TMA_2SM_LOAD_MULTICASTENS4_14ComposedLayoutINS4_7SwizzleILi3ELi4ELi3EEENS4_18smem_ptr_flag_bitsILi16EEENST_INS5_IJNSA_ILi8EEENSA_ILi64EEEEEENS5_IJS18_SD_EEEEEEEvNS4_8identityENS4_18SM100_TMA_2SM_LOADES1C_vS1D_EENS_8epilogue10collective18CollectiveEpilogueINS1G_23Sm100TmaWarpSpecializedILi4ELi2ELi32ELb1ELb0EEEJNS5_IJSH_SH_SH_EEENS5_IJNST_ISH_SD_EENST_INSA_ILi32EEESD_EEEEESJ_SK_SJ_SK_NS1G_6fusion15FusionCallbacksIS1K_NS1Q_17LinearCombinationISJ_fSJ_fLNS_15FloatRoundStyleE2EEES1L_S1P_JEEENS4_5SM1004TMEM4LOAD26SM100_TMEM_LOAD_32dp32b32xENS4_13SM90_TMA_LOADENS12_INS13_ILi2ELi4ELi3EEES16_NST_INS5_IJS17_S1N_EEENS5_IJS1N_SD_EEEEEEENS4_39AutoVectorizingCopyWithAssumedAlignmentILi128EEENS4_14SM90_TMA_STOREES25_S27_S27_EEEvvEEEEvNT_6ParamsE)
        /*0008*/ 	.word	0x00000077


	//----- nvinfo : EIATTR_FRAME_SIZE
	.align		4
.L_19:
        /*000c*/ 	.byte	0x04, 0x11
        /*000e*/ 	.short	(.L_21 - .L_20)
	.align		4
.L_20:
        /*0010*/ 	.word	index@($__internal_2_$__cuda_sm10x_tcgen05_guardrail_trap_unallocated_columns_being_dealloced)
        /*0014*/ 	.word	0x00000000


	//----- nvinfo : EIATTR_FRAME_SIZE
	.align		4
.L_21:
        /*0018*/ 	.byte	0x04, 0x11
        /*001a*/ 	.short	(.L_23 - .L_22)
	.align		4
.L_22:
        /*001c*/ 	.word	index@($__internal_1_$__cuda_sm10x_tcgen05_guardrail_trap_phase_invalid_during_alloc)
        /*0020*/ 	.word	0x00000000


	//----- nvinfo : EIATTR_FRAME_SIZE
	.align		4
.L_23:
        /*0024*/ 	.byte	0x04, 0x11
        /*0026*/ 	.short	(.L_25 - .L_24)
	.align		4
.L_24:
        /*0028*/ 	.word	index@($__internal_0_$__cuda_sm10x_tcgen05_guardrail_trap_col_being_dealloced_not_returned_by_alloc)
        /*002c*/ 	.word	0x00000000


	//----- nvinfo : EIATTR_FRAME_SIZE
	.align		4
.L_25:
        /*0030*/ 	.byte	0x04, 0x11
        /*0032*/ 	.short	(.L_27 - .L_26)
	.align		4
.L_26:
        /*0034*/ 	.word	index@(_ZN7cutlass13device_kernelINS_4gemm6kernel13GemmUniversalIN4cute5tupleIJiiiiEEENS1_10collective13CollectiveMmaINS1_35MainloopSm100TmaUmmaWarpSpecializedILi4ELi2ELi4ENS5_IJNS4_1CILi2EEENSA_ILi4EEENSA_ILi1EEEEEEEENS5_IJNSA_ILi256EEENSA_ILi128EEESH_EEENS_10bfloat16_tENS5_IJlSD_lEEESJ_SK_NS4_8TiledMMAINS4_8MMA_AtomIJNS4_26SM100_MMA_F16BF16_2x1SM_SSISJ_SJ_fLi256ELi128ELNS4_4UMMA5MajorE0ELSP_0ELNSO_7ScaleInE0ELSQ_0EEEEEENS4_6LayoutINS5_IJSD_SD_SD_EEENS5_IJNSA_ILi0EEESV_SV_EEEEENS5_IJNS4_10UnderscoreESY_SY_EEEEENS4_28SM100_TMA_2SM_LOAD_MULTICASTENS4_14ComposedLayoutINS4_7SwizzleILi3ELi4ELi3EEENS4_18smem_ptr_flag_bitsILi16EEENST_INS5_IJNSA_ILi8EEENSA_ILi64EEEEEENS5_IJS18_SD_EEEEEEEvNS4_8identityENS4_18SM100_TMA_2SM_LOADES1C_vS1D_EENS_8epilogue10collective18CollectiveEpilogueINS1G_23Sm100TmaWarpSpecializedILi4ELi2ELi32ELb1ELb0EEEJNS5_IJSH_SH_SH_EEENS5_IJNST_ISH_SD_EENST_INSA_ILi32EEESD_EEEEESJ_SK_SJ_SK_NS1G_6fusion15FusionCallbacksIS1K_NS1Q_17LinearCombinationISJ_fSJ_fLNS_15FloatRoundStyleE2EEES1L_S1P_JEEENS4_5SM1004TMEM4LOAD26SM100_TMEM_LOAD_32dp32b32xENS4_13SM90_TMA_LOADENS12_INS13_ILi2ELi4ELi3EEES16_NST_INS5_IJS17_S1N_EEENS5_IJS1N_SD_EEEEEEENS4_39AutoVectorizingCopyWithAssumedAlignmentILi128EEENS4_14SM90_TMA_STOREES25_S27_S27_EEEvvEEEEvNT_6ParamsE)
        /*0038*/ 	.word	0x00000000


	//----- nvinfo : EIATTR_MIN_STACK_SIZE
	.align		4
.L_27:
        /*003c*/ 	.byte	0x04, 0x12
        /*003e*/ 	.short	(.L_29 - .L_28)
	.align		4
.L_28:
        /*0040*/ 	.word	index@(_ZN7cutlass13device_kernelINS_4gemm6kernel13GemmUniversalIN4cute5tupleIJiiiiEEENS1_10collective13CollectiveMmaINS1_35MainloopSm100TmaUmmaWarpSpecializedILi4ELi2ELi4ENS5_IJNS4_1CILi2EEENSA_ILi4EEENSA_ILi1EEEEEEEENS5_IJNSA_ILi256EEENSA_ILi128EEESH_EEENS_10bfloat16_tENS5_IJlSD_lEEESJ_SK_NS4_8TiledMMAINS4_8MMA_AtomIJNS4_26SM100_MMA_F16BF16_2x1SM_SSISJ_SJ_fLi256ELi128ELNS4_4UMMA5MajorE0ELSP_0ELNSO_7ScaleInE0ELSQ_0EEEEEENS4_6LayoutINS5_IJSD_SD_SD_EEENS5_IJNSA_ILi0EEESV_SV_EEEEENS5_IJNS4_10UnderscoreESY_SY_EEEEENS4_28SM100_TMA_2SM_LOAD_MULTICASTENS4_14ComposedLayoutINS4_7SwizzleILi3ELi4ELi3EEENS4_18smem_ptr_flag_bitsILi16EEENST_INS5_IJNSA_ILi8EEENSA_ILi64EEEEEENS5_IJS18_SD_EEEEEEEvNS4_8identityENS4_18SM100_TMA_2SM_LOADES1C_vS1D_EENS_8epilogue10collective18CollectiveEpilogueINS1G_23Sm100TmaWarpSpecializedILi4ELi2ELi32ELb1ELb0EEEJNS5_IJSH_SH_SH_EEENS5_IJNST_ISH_SD_EENST_INSA_ILi32EEESD_EEEEESJ_SK_SJ_SK_NS1G_6fusion15FusionCallbacksIS1K_NS1Q_17LinearCombinationISJ_fSJ_fLNS_15FloatRoundStyleE2EEES1L_S1P_JEEENS4_5SM1004TMEM4LOAD26SM100_TMEM_LOAD_32dp32b32xENS4_13SM90_TMA_LOADENS12_INS13_ILi2ELi4ELi3EEES16_NST_INS5_IJS17_S1N_EEENS5_IJS1N_SD_EEEEEEENS4_39AutoVectorizingCopyWithAssumedAlignmentILi128EEENS4_14SM90_TMA_STOREES25_S27_S27_EEEvvEEEEvNT_6ParamsE)
        /*0044*/ 	.word	0x00000000
.L_29:


//--------------------- .nv.compat                --------------------------
	.section	.nv.compat,"",@"SHT_CUDA_COMPAT_INFO"
	.align	4
        /*0000*/ 	.byte	0x02, 0x09, 0x01, 0x00, 0x02, 0x02, 0x02, 0x00, 0x02, 0x05, 0x05, 0x00, 0x03, 0x07, 0x01, 0x01
        /*0010*/ 	.byte	0x02, 0x03, 0x01, 0x00, 0x02, 0x06, 0x01, 0x00, 0x04, 0x0b, 0x08, 0x00, 0x09, 0x00, 0x00, 0x00
        /*0020*/ 	.byte	0x00, 0x00, 0x00, 0x00


//--------------------- .nv.info._ZN7cutlass13device_kernelINS_4gemm6kernel13GemmUniversalIN4cute5tupleIJiiiiEEENS1_10collective13CollectiveMmaINS1_35MainloopSm100TmaUmmaWarpSpecializedILi4ELi2ELi4ENS5_IJNS4_1CILi2EEENSA_ILi4EEENSA_ILi1EEEEEEEENS5_IJNSA_ILi256EEENSA_ILi128EEESH_EEENS_10bfloat16_tENS5_IJlSD_lEEESJ_SK_NS4_8TiledMMAINS4_8MMA_AtomIJNS4_26SM100_MMA_F16BF16_2x1SM_SSISJ_SJ_fLi256ELi128ELNS4_4UMMA5MajorE0ELSP_0ELNSO_7ScaleInE0ELSQ_0EEEEEENS4_6LayoutINS5_IJSD_SD_SD_EEENS5_IJNSA_ILi0EEESV_SV_EEEEENS5_IJNS4_10UnderscoreESY_SY_EEEEENS4_28SM100_TMA_2SM_LOAD_MULTICASTENS4_14ComposedLayoutINS4_7SwizzleILi3ELi4ELi3EEENS4_18smem_ptr_flag_bitsILi16EEENST_INS5_IJNSA_ILi8EEENSA_ILi64EEEEEENS5_IJS18_SD_EEEEEEEvNS4_8identityENS4_18SM100_TMA_2SM_LOADES1C_vS1D_EENS_8epilogue10collective18CollectiveEpilogueINS1G_23Sm100TmaWarpSpecializedILi4ELi2ELi32ELb1ELb0EEEJNS5_IJSH_SH_SH_EEENS5_IJNST_ISH_SD_EENST_INSA_ILi32EEESD_EEEEESJ_SK_SJ_SK_NS1G_6fusion15FusionCallbacksIS1K_NS1Q_17LinearCombinationISJ_fSJ_fLNS_15FloatRoundStyleE2EEES1L_S1P_JEEENS4_5SM1004TMEM4LOAD26SM100_TMEM_LOAD_32dp32b32xENS4_13SM90_TMA_LOADENS12_INS13_ILi2ELi4ELi3EEES16_NST_INS5_IJS17_S1N_EEENS5_IJS1N_SD_EEEEEEENS4_39AutoVectorizingCopyWithAssumedAlignmentILi128EEENS4_14SM90_TMA_STOREES25_S27_S27_EEEvvEEEEvNT_6ParamsE --------------------------
	.section	.nv.info._ZN7cutlass13device_kernelINS_4gemm6kernel13GemmUniversalIN4cute5tupleIJiiiiEEENS1_10collective13CollectiveMmaINS1_35MainloopSm100TmaUmmaWarpSpecializedILi4ELi2ELi4ENS5_IJNS4_1CILi2EEENSA_ILi4EEENSA_ILi1EEEEEEEENS5_IJNSA_ILi256EEENSA_ILi128EEESH_EEENS_10bfloat16_tENS5_IJlSD_lEEESJ_SK_NS4_8TiledMMAINS4_8MMA_AtomIJNS4_26SM100_MMA_F16BF16_2x1SM_SSISJ_SJ_fLi256ELi128ELNS4_4UMMA5MajorE0ELSP_0ELNSO_7ScaleInE0ELSQ_0EEEEEENS4_6LayoutINS5_IJSD_SD_SD_EEENS5_IJNSA_ILi0EEESV_SV_EEEEENS5_IJNS4_10UnderscoreESY_SY_EEEEENS4_28SM100_TMA_2SM_LOAD_MULTICASTENS4_14ComposedLayoutINS4_7SwizzleILi3ELi4ELi3EEENS4_18smem_ptr_flag_bitsILi16EEENST_INS5_IJNSA_ILi8EEENSA_ILi64EEEEEENS5_IJS18_SD_EEEEEEEvNS4_8identityENS4_18SM100_TMA_2SM_LOADES1C_vS1D_EENS_8epilogue10collective18CollectiveEpilogueINS1G_23Sm100TmaWarpSpecializedILi4ELi2ELi32ELb1ELb0EEEJNS5_IJSH_SH_SH_EEENS5_IJNST_ISH_SD_EENST_INSA_ILi32EEESD_EEEEESJ_SK_SJ_SK_NS1G_6fusion15FusionCallbacksIS1K_NS1Q_17LinearCombinationISJ_fSJ_fLNS_15FloatRoundStyleE2EEES1L_S1P_JEEENS4_5SM1004TMEM4LOAD26SM100_TMEM_LOAD_32dp32b32xENS4_13SM90_TMA_LOADENS12_INS13_ILi2ELi4ELi3EEES16_NST_INS5_IJS17_S1N_EEENS5_IJS1N_SD_EEEEEEENS4_39AutoVectorizingCopyWithAssumedAlignmentILi128EEENS4_14SM90_TMA_STOREES25_S27_S27_EEEvvEEEEvNT_6ParamsE,"",@"SHT_CUDA_INFO"
	.sectionflags	@""
	.align	4


	//----- nvinfo : EIATTR_CUDA_API_VERSION
	.align		4
        /*0000*/ 	.byte	0x04, 0x37
        /*0002*/ 	.short	(.L_31 - .L_30)
.L_30:
        /*0004*/ 	.word	0x00000082


	//----- nvinfo : EIATTR_KPARAM_INFO
	.align		4
.L_31:
        /*0008*/ 	.byte	0x04, 0x17
        /*000a*/ 	.short	(.L_33 - .L_32)
.L_32:
        /*000c*/ 	.word	0x00000000
        /*0010*/ 	.short	0x0000
        /*0012*/ 	.short	0x0000
        /*0014*/ 	.byte	0x00, 0xf0, 0x01, 0x20


	//----- nvinfo : EIATTR_AT_ENTRY_FRAGMENTS
	.align		4
.L_33:
        /*0018*/ 	.byte	0x04, 0x4f
        /*001a*/ 	.short	(.L_35 - .L_34)


	//   ....[0]....
.L_34:
        /*001c*/ 	.word	0x00000007


	//----- nvinfo : EIATTR_RESERVED_SMEM_USED
	.align		4
.L_35:
        /*0020*/ 	.byte	0x01, 0x41
	.zero		2


	//----- nvinfo : EIATTR_SPARSE_MMA_MASK
	.align		4
        /*0024*/ 	.byte	0x03, 0x50
        /*0026*/ 	.short	0x0000


	//----- nvinfo : EIATTR_TCGEN05_2CTA_USED
	.align		4
        /*0028*/ 	.byte	0x01, 0x52
	.zero		2


	//----- nvinfo : EIATTR_MAXREG_COUNT
	.align		4
        /*002c*/ 	.byte	0x03, 0x1b
        /*002e*/ 	.short	0x00ff


	//----- nvinfo : EIATTR_NUM_BARRIERS
	.align		4
        /*0030*/ 	.byte	0x02, 0x4c
        /*0032*/ 	.byte	0x07
	.zero		1


	//----- nvinfo : EIATTR_EXTERNS
	.align		4
        /*0034*/ 	.byte	0x04, 0x0f
        /*0036*/ 	.short	(.L_37 - .L_36)


	//   ....[0]....
	.align		4
.L_36:
        /*0038*/ 	.word	index@(__assertfail)


	//----- nvinfo : EIATTR_MERCURY_ISA_VERSION
	.align		4
.L_37:
        /*003c*/ 	.byte	0x03, 0x5f
        /*003e*/ 	.short	0x0101


	//----- nvinfo : EIATTR_INT_WARP_WIDE_INSTR_OFFSETS
	.align		4
        /*0040*/ 	.byte	0x04, 0x31
        /*0042*/ 	.short	(.L_39 - .L_38)


	//   ....[0]....
.L_38:
        /*0044*/ 	.word	0x00000d60


	//   ....[1]....
        /*0048*/ 	.word	0x00000e00


	//   ....[2]....
        /*004c*/ 	.word	0x00004740


	//   ....[3]....
        /*0050*/ 	.word	0x00004760


	//   ....[4]....
        /*0054*/ 	.word	0x00004790


	//   ....[5]....
        /*0058*/ 	.word	0x000052d0


	//   ....[6]....
        /*005c*/ 	.word	0x00005340


	//   ....[7]....
        /*0060*/ 	.word	0x00005420


	//   ....[8]....
        /*0064*/ 	.word	0x000054a0


	//   ....[9]....
        /*0068*/ 	.word	0x000055a0


	//   ....[10]....
        /*006c*/ 	.word	0x00005620


	//   ....[11]....
        /*0070*/ 	.word	0x00005710


	//   ....[12]....
        /*0074*/ 	.word	0x000057c0


	//----- nvinfo : EIATTR_COOP_GROUP_MASK_REGIDS
	.align		4
.L_39:
        /*0078*/ 	.byte	0x04, 0x29
        /*007a*/ 	.short	(.L_41 - .L_40)


	//   ....[0]....
.L_40:
        /*007c*/ 	.word	0xffffffff


	//   ....[1]....
        /*0080*/ 	.word	0xffffffff


	//   ....[2]....
        /*0084*/ 	.word	0xffffffff


	//   ....[3]....
        /*0088*/ 	.word	0xffffffff


	//   ....[4]....
        /*008c*/ 	.word	0xffffffff


	//   ....[5]....
        /*0090*/ 	.word	0xffffffff


	//   ....[6]....
        /*0094*/ 	.word	0xffffffff


	//   ....[7]....
        /*0098*/ 	.word	0xffffffff


	//   ....[8]....
        /*009c*/ 	.word	0xffffffff


	//   ....[9]....
        /*00a0*/ 	.word	0xffffffff


	//   ....[10]....
        /*00a4*/ 	.word	0xffffffff


	//   ....[11]....
        /*00a8*/ 	.word	0xffffffff


	//   ....[12]....
        /*00ac*/ 	.word	0xffffffff


	//   ....[13]....
        /*00b0*/ 	.word	0xffffffff


	//----- nvinfo : EIATTR_COOP_GROUP_INSTR_OFFSETS
	.align		4
.L_41:
        /*00b4*/ 	.byte	0x04, 0x28
        /*00b6*/ 	.short	(.L_43 - .L_42)


	//   ....[0]....
.L_42:
        /*00b8*/ 	.word	0x000000b0


	//   ....[1]....
        /*00bc*/ 	.word	0x00000510


	//   ....[2]....
        /*00c0*/ 	.word	0x000006d0


	//   ....[3]....
        /*00c4*/ 	.word	0x00000860


	//   ....[4]....
        /*00c8*/ 	.word	0x00000950


	//   ....[5]....
        /*00cc*/ 	.word	0x00000ab0


	//   ....[6]....
        /*00d0*/ 	.word	0x00000c40


	//   ....[7]....
        /*00d4*/ 	.word	0x00000e80


	//   ....[8]....
        /*00d8*/ 	.word	0x000024b0


	//   ....[9]....
        /*00dc*/ 	.word	0x00003360


	//   ....[10]....
        /*00e0*/ 	.word	0x00003830


	//   ....[11]....
        /*00e4*/ 	.word	0x00003860


	//   ....[12]....
        /*00e8*/ 	.word	0x00004640


	//   ....[13]....
        /*00ec*/ 	.word	0x00004850


	//----- nvinfo : EIATTR_VRC_CTA_INIT_COUNT
	.align		4
.L_43:
        /*00f0*/ 	.byte	0x02, 0x4a
        /*00f2*/ 	.byte	0x80
	.zero		1


	//----- nvinfo : EIATTR_SYSCALL_OFFSETS
	.align		4
        /*00f4*/ 	.byte	0x04, 0x46
        /*00f6*/ 	.short	(.L_45 - .L_44)


	//   ....[0]....
.L_44:
        /*00f8*/ 	.word	0x00006410


	//   ....[1]....
        /*00fc*/ 	.word	0x00006500


	//   ....[2]....
        /*0100*/ 	.word	0x00006c60


	//   ....[3]....
        /*0104*/ 	.word	0x000078e0


	//   ....[4]....
        /*0108*/ 	.word	0x00008540


	//   ....[5]....
        /*010c*/ 	.word	0x000091a0


	//----- nvinfo : EIATTR_MBARRIER_INSTR_OFFSETS
	.align		4
.L_45:
        /*0110*/ 	.byte	0x04, 0x39
        /*0112*/ 	.short	(.L_47 - .L_46)


	//   ....[0]....
.L_46:
        /*0114*/ 	.word	0x00000640
        /*0118*/ 	.word	0x000000ff
        /*011c*/ 	.word	0x00000000
        /*0120*/ 	.short	0x0100
        /*0122*/ 	.byte	0x04
	.zero		1


	//   ....[1]....
        /*0124*/ 	.word	0x00000650
        /*0128*/ 	.word	0x000000ff
        /*012c*/ 	.word	0x00000020
        /*0130*/ 	.short	0x0100
        /*0132*/ 	.byte	0x04
	.zero		1


	//   ....[2]....
        /*0134*/ 	.word	0x00000660
        /*0138*/ 	.word	0x000000ff
        /*013c*/ 	.word	0x00000008
        /*0140*/ 	.short	0x0100
        /*0142*/ 	.byte	0x04
	.zero		1


	//   ....[3]....
        /*0144*/ 	.word	0x00000670
        /*0148*/ 	.word	0x000000ff
        /*014c*/ 	.word	0x00000028
        /*0150*/ 	.short	0x0100
        /*0152*/ 	.byte	0x04
	.zero		1


	//   ....[4]....
        /*0154*/ 	.word	0x00000680
        /*0158*/ 	.word	0x000000ff
        /*015c*/ 	.word	0x00000010
        /*0160*/ 	.short	0x0100
        /*0162*/ 	.byte	0x04
	.zero		1


	//   ....[5]....
        /*0164*/ 	.word	0x00000690
        /*0168*/ 	.word	0x000000ff
        /*016c*/ 	.word	0x00000030
        /*0170*/ 	.short	0x0100
        /*0172*/ 	.byte	0x04
	.zero		1


	//   ....[6]....
        /*0174*/ 	.word	0x000006a0
        /*0178*/ 	.word	0x000000ff
        /*017c*/ 	.word	0x00000018
        /*0180*/ 	.short	0x0100
        /*0182*/ 	.byte	0x04
	.zero		1


	//   ....[7]....
        /*0184*/ 	.word	0x000006b0
        /*0188*/ 	.word	0x000000ff
        /*018c*/ 	.word	0x00000038
        /*0190*/ 	.short	0x0100
        /*0192*/ 	.byte	0x04
	.zero		1


	//   ....[8]....
        /*0194*/ 	.word	0x000007d0
        /*0198*/ 	.word	0x000000ff
        /*019c*/ 	.word	0x00000040
        /*01a0*/ 	.short	0x0100
        /*01a2*/ 	.byte	0x04
	.zero		1


	//   ....[9]....
        /*01a4*/ 	.word	0x000007e0
        /*01a8*/ 	.word	0x000000ff
        /*01ac*/ 	.word	0x00000060
        /*01b0*/ 	.short	0x0100
        /*01b2*/ 	.byte	0x04
	.zero		1


	//   ....[10]....
        /*01b4*/ 	.word	0x000007f0
        /*01b8*/ 	.word	0x000000ff
        /*01bc*/ 	.word	0x00000048
        /*01c0*/ 	.short	0x0100
        /*01c2*/ 	.byte	0x04
	.zero		1


	//   ....[11]....
        /*01c4*/ 	.word	0x00000800
        /*01c8*/ 	.word	0x000000ff
        /*01cc*/ 	.word	0x00000068
        /*01d0*/ 	.short	0x0100
        /*01d2*/ 	.byte	0x04
	.zero		1


	//   ....[12]....
        /*01d4*/ 	.word	0x00000810
        /*01d8*/ 	.word	0x000000ff
        /*01dc*/ 	.word	0x00000050
        /*01e0*/ 	.short	0x0100
        /*01e2*/ 	.byte	0x04
	.zero		1


	//   ....[13]....
        /*01e4*/ 	.word	0x00000820
        /*01e8*/ 	.word	0x000000ff
        /*01ec*/ 	.word	0x00000070
        /*01f0*/ 	.short	0x0100
        /*01f2*/ 	.byte	0x04
	.zero		1


	//   ....[14]....
        /*01f4*/ 	.word	0x00000830
        /*01f8*/ 	.word	0x000000ff
        /*01fc*/ 	.word	0x00000058
        /*0200*/ 	.short	0x0100
        /*0202*/ 	.byte	0x04
	.zero		1


	//   ....[15]....
        /*0204*/ 	.word	0x00000840
        /*0208*/ 	.word	0x000000ff
        /*020c*/ 	.word	0x00000078
        /*0210*/ 	.short	0x0100
        /*0212*/ 	.byte	0x04
	.zero		1


	//   ....[16]....
        /*0214*/ 	.word	0x00000920
        /*0218*/ 	.word	0x000000ff
        /*021c*/ 	.word	0x00000080
        /*0220*/ 	.short	0x0100
        /*0222*/ 	.byte	0x06
	.zero		1


	//   ....[17]....
        /*0224*/ 	.word	0x00000930
        /*0228*/ 	.word	0x000000ff
        /*022c*/ 	.word	0x00000088
        /*0230*/ 	.short	0x0100
        /*0232*/ 	.byte	0x06
	.zero		1


	//   ....[18]....
        /*0234*/ 	.word	0x00000a60
        /*0238*/ 	.word	0x000000ff
        /*023c*/ 	.word	0x00000090
        /*0240*/ 	.short	0x0100
        /*0242*/ 	.byte	0x06
	.zero		1


	//   ....[19]....
        /*0244*/ 	.word	0x00000a70
        /*0248*/ 	.word	0x000000ff
        /*024c*/ 	.word	0x000000a0
        /*0250*/ 	.short	0x0100
        /*0252*/ 	.byte	0x06
	.zero		1


	//   ....[20]....
        /*0254*/ 	.word	0x00000a80
        /*0258*/ 	.word	0x000000ff
        /*025c*/ 	.word	0x00000098
        /*0260*/ 	.short	0x0100
        /*0262*/ 	.byte	0x06
	.zero		1


	//   ....[21]....
        /*0264*/ 	.word	0x00000a90
        /*0268*/ 	.word	0x000000ff
        /*026c*/ 	.word	0x000000a8
        /*0270*/ 	.short	0x0100
        /*0272*/ 	.byte	0x06
	.zero		1


	//   ....[22]....
        /*0274*/ 	.word	0x00000bb0
        /*0278*/ 	.word	0x000000ff
        /*027c*/ 	.word	0x000000b0
        /*0280*/ 	.short	0x0100
        /*0282*/ 	.byte	0x04
	.zero		1


	//   ....[23]....
        /*0284*/ 	.word	0x00000bc0
        /*0288*/ 	.word	0x000000ff
        /*028c*/ 	.word	0x000000d0
        /*0290*/ 	.short	0x0100
        /*0292*/ 	.byte	0x04
	.zero		1


	//   ....[24]....
        /*0294*/ 	.word	0x00000bd0
        /*0298*/ 	.word	0x000000ff
        /*029c*/ 	.word	0x000000b8
        /*02a0*/ 	.short	0x0100
        /*02a2*/ 	.byte	0x04
	.zero		1


	//   ....[25]....
        /*02a4*/ 	.word	0x00000be0
        /*02a8*/ 	.word	0x000000ff
        /*02ac*/ 	.word	0x000000d8
        /*02b0*/ 	.short	0x0100
        /*02b2*/ 	.byte	0x04
	.zero		1


	//   ....[26]....
        /*02b4*/ 	.word	0x00000bf0
        /*02b8*/ 	.word	0x000000ff
        /*02bc*/ 	.word	0x000000c0
        /*02c0*/ 	.short	0x0100
        /*02c2*/ 	.byte	0x04
	.zero		1


	//   ....[27]....
        /*02c4*/ 	.word	0x00000c00
        /*02c8*/ 	.word	0x000000ff
        /*02cc*/ 	.word	0x000000e0
        /*02d0*/ 	.short	0x0100
        /*02d2*/ 	.byte	0x04
	.zero		1


	//   ....[28]....
        /*02d4*/ 	.word	0x00000c10
        /*02d8*/ 	.word	0x000000ff
        /*02dc*/ 	.word	0x000000c8
        /*02e0*/ 	.short	0x0100
        /*02e2*/ 	.byte	0x04
	.zero		1


	//   ....[29]....
        /*02e4*/ 	.word	0x00000c20
        /*02e8*/ 	.word	0x000000ff
        /*02ec*/ 	.word	0x000000e8
        /*02f0*/ 	.short	0x0100
        /*02f2*/ 	.byte	0x04
	.zero		1


	//   ....[30]....
        /*02f4*/ 	.word	0x00000d10
        /*02f8*/ 	.word	0x000000ff
        /*02fc*/ 	.word	0x000000f0
        /*0300*/ 	.short	0x0100
        /*0302*/ 	.byte	0x04
	.zero		1


	//   ....[31]....
        /*0304*/ 	.word	0x00000d20
        /*0308*/ 	.word	0x000000ff
        /*030c*/ 	.word	0x00000100
        /*0310*/ 	.short	0x0100
        /*0312*/ 	.byte	0x04
	.zero		1


	//   ....[32]....
        /*0314*/ 	.word	0x00000d30
        /*0318*/ 	.word	0x000000ff
        /*031c*/ 	.word	0x000000f8
        /*0320*/ 	.short	0x0100
        /*0322*/ 	.byte	0x04
	.zero		1


	//   ....[33]....
        /*0324*/ 	.word	0x00000d40
        /*0328*/ 	.word	0x000000ff
        /*032c*/ 	.word	0x00000108
        /*0330*/ 	.short	0x0100
        /*0332*/ 	.byte	0x04
	.zero		1


	//   ....[34]....
        /*0334*/ 	.word	0x00000e40
        /*0338*/ 	.word	0x000000ff
        /*033c*/ 	.word	0x00000110
        /*0340*/ 	.short	0x0100
        /*0342*/ 	.byte	0x06
	.zero		1


	//   ....[35]....
        /*0344*/ 	.word	0x00001a90
        /*0348*/ 	.word	0x00000003
        /*034c*/ 	.word	0x00000100
        /*0350*/ 	.short	0x010a
        /*0352*/ 	.byte	0xff
	.zero		1


	//   ....[36]....
        /*0354*/ 	.word	0x00001ac0
        /*0358*/ 	.word	0x00000003
        /*035c*/ 	.word	0x000000f0
        /*0360*/ 	.short	0x0101
        /*0362*/ 	.byte	0xff
	.zero		1


	//   ....[37]....
        /*0364*/ 	.word	0x00001b80
        /*0368*/ 	.word	0x000000ff
        /*036c*/ 	.word	0x00000020
        /*0370*/ 	.short	0x010a
        /*0372*/ 	.byte	0x04
	.zero		1


	//   ....[38]....
        /*0374*/ 	.word	0x00001c50
        /*0378*/ 	.word	0x000000ff
        /*037c*/ 	.word	0x00000020
        /*0380*/ 	.short	0x010a
        /*0382*/ 	.byte	0x05
	.zero		1


	//   ....[39]....
        /*0384*/ 	.word	0x00001db0
        /*0388*/ 	.word	0x000000ff
        /*038c*/ 	.word	0x00000020
        /*0390*/ 	.short	0x010a
        /*0392*/ 	.byte	0x04
	.zero		1


	//   ....[40]....
        /*0394*/ 	.word	0x00002040
        /*0398*/ 	.word	0x000000ff
        /*039c*/ 	.word	0x00000088
        /*03a0*/ 	.short	0x0101
        /*03a2*/ 	.byte	0x15
	.zero		1


	//   ....[41]....
        /*03a4*/ 	.word	0x00002060
        /*03a8*/ 	.word	0x000000ff
        /*03ac*/ 	.word	0x00000020
        /*03b0*/ 	.short	0x010a
        /*03b2*/ 	.byte	0x04
	.zero		1


	//   ....[42]....
        /*03b4*/ 	.word	0x000020e0
        /*03b8*/ 	.word	0x000000ff
        /*03bc*/ 	.word	0x00000020
        /*03c0*/ 	.short	0x010a
        /*03c2*/ 	.byte	0x06
	.zero		1


	//   ....[43]....
        /*03c4*/ 	.word	0x00002220
        /*03c8*/ 	.word	0x000000ff
        /*03cc*/ 	.word	0x00000020
        /*03d0*/ 	.short	0x010a
        /*03d2*/ 	.byte	0x04
	.zero		1


	//   ....[44]....
        /*03d4*/ 	.word	0x000024e0
        /*03d8*/ 	.word	0x00000003
        /*03dc*/ 	.word	0x00000090
        /*03e0*/ 	.short	0x010a
        /*03e2*/ 	.byte	0xff
	.zero		1


	//   ....[45]....
        /*03e4*/ 	.word	0x00002630
        /*03e8*/ 	.word	0x00000000
        /*03ec*/ 	.word	0x00000000
        /*03f0*/ 	.short	0x0101
        /*03f2*/ 	.byte	0xff
	.zero		1


	//   ....[46]....
        /*03f4*/ 	.word	0x00002be0
        /*03f8*/ 	.word	0x000000ff
        /*03fc*/ 	.word	0x00000000
        /*0400*/ 	.short	0x010a
        /*0402*/ 	.byte	0x04
	.zero		1


	//   ....[47]....
        /*0404*/ 	.word	0x00002c70
        /*0408*/ 	.word	0x000000ff
        /*040c*/ 	.word	0x00000000
        /*0410*/ 	.short	0x010a
        /*0412*/ 	.byte	0x05
	.zero		1


	//   ....[48]....
        /*0414*/ 	.word	0x00002d00
        /*0418*/ 	.word	0x000000ff
        /*041c*/ 	.word	0x00000000
        /*0420*/ 	.short	0x010a
        /*0422*/ 	.byte	0x05
	.zero		1


	//   ....[49]....
        /*0424*/ 	.word	0x00002da0
        /*0428*/ 	.word	0x00000000
        /*042c*/ 	.word	0x00000000
        /*0430*/ 	.short	0x010a
        /*0432*/ 	.byte	0xff
	.zero		1


	//   ....[50]....
        /*0434*/ 	.word	0x00002ec0
        /*0438*/ 	.word	0x00000002
        /*043c*/ 	.word	0x000000f0
        /*0440*/ 	.short	0x010a
        /*0442*/ 	.byte	0xff
	.zero		1


	//   ....[51]....
        /*0444*/ 	.word	0x00002f20
        /*0448*/ 	.word	0x00000004
        /*044c*/ 	.word	0x00000000
        /*0450*/ 	.short	0x0101
        /*0452*/ 	.byte	0xff
	.zero		1


	//   ....[52]....
        /*0454*/ 	.word	0x00002f40
        /*0458*/ 	.word	0x000000ff
        /*045c*/ 	.word	0x000000a0
        /*0460*/ 	.short	0x010a
        /*0462*/ 	.byte	0x04
	.zero		1


	//   ....[53]....
        /*0464*/ 	.word	0x00003060
        /*0468*/ 	.word	0x00000002
        /*046c*/ 	.word	0x00000090
        /*0470*/ 	.short	0x010a
        /*0472*/ 	.byte	0xff
	.zero		1


	//   ....[54]....
        /*0474*/ 	.word	0x00003170
        /*0478*/ 	.word	0x00000002
        /*047c*/ 	.word	0x00000000
        /*0480*/ 	.short	0x0101
        /*0482*/ 	.byte	0xff
	.zero		1


	//   ....[55]....
        /*0484*/ 	.word	0x00003200
        /*0488*/ 	.word	0x000000ff
        /*048c*/ 	.word	0x000000a0
        /*0490*/ 	.short	0x0106
        /*0492*/ 	.byte	0x04
	.zero		1


	//   ....[56]....
        /*0494*/ 	.word	0x00003220
        /*0498*/ 	.word	0x000000ff
        /*049c*/ 	.word	0x000000a0
        /*04a0*/ 	.short	0x010a
        /*04a2*/ 	.byte	0x04
	.zero		1


	//   ....[57]....
        /*04a4*/ 	.word	0x000032b0
        /*04a8*/ 	.word	0x000000ff
        /*04ac*/ 	.word	0x000000a0
        /*04b0*/ 	.short	0x0106
        /*04b2*/ 	.byte	0x07
	.zero		1


	//   ....[58]....
        /*04b4*/ 	.word	0x000032f0
        /*04b8*/ 	.word	0x00000000
        /*04bc*/ 	.word	0x000000a0
        /*04c0*/ 	.short	0x010a
        /*04c2*/ 	.byte	0xff
	.zero		1


	//   ....[59]....
        /*04c4*/ 	.word	0x00003530
        /*04c8*/ 	.word	0x000000ff
        /*04cc*/ 	.word	0x00000008
        /*04d0*/ 	.short	0x010a
        /*04d2*/ 	.byte	0x05
	.zero		1


	//   ....[60]....
        /*04d4*/ 	.word	0x00003550
        /*04d8*/ 	.word	0x000000ff
        /*04dc*/ 	.word	0x00000008
        /*04e0*/ 	.short	0x010a
        /*04e2*/ 	.byte	0x05
	.zero		1


	//   ....[61]....
        /*04e4*/ 	.word	0x000036e0
        /*04e8*/ 	.word	0x000000ff
        /*04ec*/ 	.word	0x00000008
        /*04f0*/ 	.short	0x010a
        /*04f2*/ 	.byte	0x05
	.zero		1


	//   ....[62]....
        /*04f4*/ 	.word	0x00003700
        /*04f8*/ 	.word	0x000000ff
        /*04fc*/ 	.word	0x00000008
        /*0500*/ 	.short	0x010a
        /*0502*/ 	.byte	0x05
	.zero		1


	//   ....[63]....
        /*0504*/ 	.word	0x000037c0
        /*0508*/ 	.word	0x000000ff
        /*050c*/ 	.word	0x00000000
        /*0510*/ 	.short	0x0101
        /*0512*/ 	.byte	0x04
	.zero		1


	//   ....[64]....
        /*0514*/ 	.word	0x00003b80
        /*0518*/ 	.word	0x00000000
        /*051c*/ 	.word	0x00000090
        /*0520*/ 	.short	0x010a
        /*0522*/ 	.byte	0xff
	.zero		1


	//   ....[65]....
        /*0524*/ 	.word	0x00003c40
        /*0528*/ 	.word	0x00000000
        /*052c*/ 	.word	0x00000000
        /*0530*/ 	.short	0x0101
        /*0532*/ 	.byte	0xff
	.zero		1


	//   ....[66]....
        /*0534*/ 	.word	0x00003d00
        /*0538*/ 	.word	0x000000ff
        /*053c*/ 	.word	0x00000000
        /*0540*/ 	.short	0x010a
        /*0542*/ 	.byte	0x04
	.zero		1


	//   ....[67]....
        /*0544*/ 	.word	0x00003d10
        /*0548*/ 	.word	0x000000ff
        /*054c*/ 	.word	0x000000d0
        /*0550*/ 	.short	0x010a
        /*0552*/ 	.byte	0x2e
	.zero		1


	//   ....[68]....
        /*0554*/ 	.word	0x00003dc0
        /*0558*/ 	.word	0x000000ff
        /*055c*/ 	.word	0x00000000
        /*0560*/ 	.short	0x010a
        /*0562*/ 	.byte	0x07
	.zero		1


	//   ....[69]....
        /*0564*/ 	.word	0x00003ef0
        /*0568*/ 	.word	0x000000ff
        /*056c*/ 	.word	0x00000000
        /*0570*/ 	.short	0x010a
        /*0572*/ 	.byte	0x04
	.zero		1


	//   ....[70]....
        /*0574*/ 	.word	0x00004330
        /*0578*/ 	.word	0x000000ff
        /*057c*/ 	.word	0x00000000
        /*0580*/ 	.short	0x010a
        /*0582*/ 	.byte	0x04
	.zero		1


	//   ....[71]....
        /*0584*/ 	.word	0x000043c0
        /*0588*/ 	.word	0x000000ff
        /*058c*/ 	.word	0x00000000
        /*0590*/ 	.short	0x010a
        /*0592*/ 	.byte	0x05
	.zero		1


	//   ....[72]....
        /*0594*/ 	.word	0x00004450
        /*0598*/ 	.word	0x000000ff
        /*059c*/ 	.word	0x00000000
        /*05a0*/ 	.short	0x010a
        /*05a2*/ 	.byte	0x05
	.zero		1


	//   ....[73]....
        /*05a4*/ 	.word	0x000044f0
        /*05a8*/ 	.word	0x00000000
        /*05ac*/ 	.word	0x00000000
        /*05b0*/ 	.short	0x010a
        /*05b2*/ 	.byte	0xff
	.zero		1


	//   ....[74]....
        /*05b4*/ 	.word	0x00004530
        /*05b8*/ 	.word	0x00000000
        /*05bc*/ 	.word	0x00000000
        /*05c0*/ 	.short	0x010a
        /*05c2*/ 	.byte	0xff
	.zero		1


	//   ....[75]....
        /*05c4*/ 	.word	0x000045a0
        /*05c8*/ 	.word	0x000000ff
        /*05cc*/ 	.word	0x00000000
        /*05d0*/ 	.short	0x0101
        /*05d2*/ 	.byte	0x04
	.zero		1


	//   ....[76]....
        /*05d4*/ 	.word	0x000045e0
        /*05d8*/ 	.word	0x000000ff
        /*05dc*/ 	.word	0x00000110
        /*05e0*/ 	.short	0x010a
        /*05e2*/ 	.byte	0x29
	.zero		1


	//   ....[77]....
        /*05e4*/ 	.word	0x00004630
        /*05e8*/ 	.word	0x000000ff
        /*05ec*/ 	.word	0x00000000
        /*05f0*/ 	.short	0x0101
        /*05f2*/ 	.byte	0x04
	.zero		1


	//   ....[78]....
        /*05f4*/ 	.word	0x00004ad0
        /*05f8*/ 	.word	0x0000000c
        /*05fc*/ 	.word	0x00000090
        /*0600*/ 	.short	0x010a
        /*0602*/ 	.byte	0xff
	.zero		1


	//   ....[79]....
        /*0604*/ 	.word	0x00004c40
        /*0608*/ 	.word	0x00000000
        /*060c*/ 	.word	0x00000000
        /*0610*/ 	.short	0x0101
        /*0612*/ 	.byte	0xff
	.zero		1


	//   ....[80]....
        /*0614*/ 	.word	0x000050d0
        /*0618*/ 	.word	0x000000ff
        /*061c*/ 	.word	0x00000088
        /*0620*/ 	.short	0x010a
        /*0622*/ 	.byte	0x15
	.zero		1


	//   ....[81]....
        /*0624*/ 	.word	0x00005250
        /*0628*/ 	.word	0x000000ff
        /*062c*/ 	.word	0x00000060
        /*0630*/ 	.short	0x010a
        /*0632*/ 	.byte	0x15
	.zero		1


	//   ....[82]....
        /*0634*/ 	.word	0x000053d0
        /*0638*/ 	.word	0x000000ff
        /*063c*/ 	.word	0x00000040
        /*0640*/ 	.short	0x010b
        /*0642*/ 	.byte	0x15
	.zero		1


	//   ....[83]....
        /*0644*/ 	.word	0x000053e0
        /*0648*/ 	.word	0x000000ff
        /*064c*/ 	.word	0x00000000
        /*0650*/ 	.short	0x0101
        /*0652*/ 	.byte	0x06
	.zero		1


	//   ....[84]....
        /*0654*/ 	.word	0x000053f0
        /*0658*/ 	.word	0x000000ff
        /*065c*/ 	.word	0x00000068
        /*0660*/ 	.short	0x010a
        /*0662*/ 	.byte	0x15
	.zero		1


	//   ....[85]....
        /*0664*/ 	.word	0x00005550
        /*0668*/ 	.word	0x000000ff
        /*066c*/ 	.word	0x00000048
        /*0670*/ 	.short	0x010b
        /*0672*/ 	.byte	0x15
	.zero		1


	//   ....[86]....
        /*0674*/ 	.word	0x00005560
        /*0678*/ 	.word	0x000000ff
        /*067c*/ 	.word	0x00000000
        /*0680*/ 	.short	0x0101
        /*0682*/ 	.byte	0x06
	.zero		1


	//   ....[87]....
        /*0684*/ 	.word	0x00005570
        /*0688*/ 	.word	0x000000ff
        /*068c*/ 	.word	0x00000070
        /*0690*/ 	.short	0x010a
        /*0692*/ 	.byte	0x15
	.zero		1


	//   ....[88]....
        /*0694*/ 	.word	0x000056c0
        /*0698*/ 	.word	0x000000ff
        /*069c*/ 	.word	0x00000050
        /*06a0*/ 	.short	0x010b
        /*06a2*/ 	.byte	0x15
	.zero		1


	//   ....[89]....
        /*06a4*/ 	.word	0x000056d0
        /*06a8*/ 	.word	0x000000ff
        /*06ac*/ 	.word	0x00000000
        /*06b0*/ 	.short	0x0101
        /*06b2*/ 	.byte	0x06
	.zero		1


	//   ....[90]....
        /*06b4*/ 	.word	0x000056e0
        /*06b8*/ 	.word	0x000000ff
        /*06bc*/ 	.word	0x00000078
        /*06c0*/ 	.short	0x010a
        /*06c2*/ 	.byte	0x15
	.zero		1


	//   ....[91]....
        /*06c4*/ 	.word	0x000058d0
        /*06c8*/ 	.word	0x000000ff
        /*06cc*/ 	.word	0x00000058
        /*06d0*/ 	.short	0x010b
        /*06d2*/ 	.byte	0x15
	.zero		1


	//   ....[92]....
        /*06d4*/ 	.word	0x000058e0
        /*06d8*/ 	.word	0x000000ff
        /*06dc*/ 	.word	0x00000000
        /*06e0*/ 	.short	0x0101
        /*06e2*/ 	.byte	0x25
	.zero		1


	//   ....[93]....
        /*06e4*/ 	.word	0x00005910
        /*06e8*/ 	.word	0x000000ff
        /*06ec*/ 	.word	0x00000060
        /*06f0*/ 	.short	0x010a
        /*06f2*/ 	.byte	0x15
	.zero		1


	//   ....[94]....
        /*06f4*/ 	.word	0x00005930
        /*06f8*/ 	.word	0x000000ff
        /*06fc*/ 	.word	0x00000068
        /*0700*/ 	.short	0x010a
        /*0702*/ 	.byte	0x15
	.zero		1


	//   ....[95]....
        /*0704*/ 	.word	0x00005950
        /*0708*/ 	.word	0x000000ff
        /*070c*/ 	.word	0x00000070
        /*0710*/ 	.short	0x010a
        /*0712*/ 	.byte	0x15
	.zero		1


	//   ....[96]....
        /*0714*/ 	.word	0x00005990
        /*0718*/ 	.word	0x00000000
        /*071c*/ 	.word	0x00000078
        /*0720*/ 	.short	0x010a
        /*0722*/ 	.byte	0xff
	.zero		1


	//   ....[97]....
        /*0724*/ 	.word	0x00005ca0
        /*0728*/ 	.word	0x00000003
        /*072c*/ 	.word	0x00000090
        /*0730*/ 	.short	0x010a
        /*0732*/ 	.byte	0xff
	.zero		1


	//   ....[98]....
        /*0734*/ 	.word	0x00005e20
        /*0738*/ 	.word	0x00000000
        /*073c*/ 	.word	0x00000000
        /*0740*/ 	.short	0x0101
        /*0742*/ 	.byte	0xff
	.zero		1


	//   ....[99]....
        /*0744*/ 	.word	0x00006940
        /*0748*/ 	.word	0x000000ff
        /*074c*/ 	.word	0x00000040
        /*0750*/ 	.short	0x010a
        /*0752*/ 	.byte	0x2c
	.zero		1


	//   ....[100]....
        /*0754*/ 	.word	0x00006960
        /*0758*/ 	.word	0x00000064
        /*075c*/ 	.word	0x000000b0
        /*0760*/ 	.short	0x010a
        /*0762*/ 	.byte	0xff
	.zero		1


	//   ....[101]....
        /*0764*/ 	.word	0x00006a50
        /*0768*/ 	.word	0x000000ff
        /*076c*/ 	.word	0x00000040
        /*0770*/ 	.short	0x010a
        /*0772*/ 	.byte	0x2c
	.zero		1


	//   ....[102]....
        /*0774*/ 	.word	0x00006b40
        /*0778*/ 	.word	0x00000064
        /*077c*/ 	.word	0x000000b0
        /*0780*/ 	.short	0x010a
        /*0782*/ 	.byte	0xff
	.zero		1


	//   ....[103]....
        /*0784*/ 	.word	0x00007610
        /*0788*/ 	.word	0x00000000
        /*078c*/ 	.word	0x00000000
        /*0790*/ 	.short	0x0101
        /*0792*/ 	.byte	0xff
	.zero		1


	//   ....[104]....
        /*0794*/ 	.word	0x00007620
        /*0798*/ 	.word	0x00000003
        /*079c*/ 	.word	0x00000040
        /*07a0*/ 	.short	0x010a
        /*07a2*/ 	.byte	0xff
	.zero		1


	//   ....[105]....
        /*07a4*/ 	.word	0x00007700
        /*07a8*/ 	.word	0x00000003
        /*07ac*/ 	.word	0x00000040
        /*07b0*/ 	.short	0x010a
        /*07b2*/ 	.byte	0xff
	.zero		1


	//   ....[106]....
        /*07b4*/ 	.word	0x00008270
        /*07b8*/ 	.word	0x0000003d
        /*07bc*/ 	.word	0x00000000
        /*07c0*/ 	.short	0x0101
        /*07c2*/ 	.byte	0xff
	.zero		1


	//   ....[107]....
        /*07c4*/ 	.word	0x00008290
        /*07c8*/ 	.word	0x0000003e
        /*07cc*/ 	.word	0x00000040
        /*07d0*/ 	.short	0x010a
        /*07d2*/ 	.byte	0xff
	.zero		1


	//   ....[108]....
        /*07d4*/ 	.word	0x00008360
        /*07d8*/ 	.word	0x0000003e
        /*07dc*/ 	.word	0x00000040
        /*07e0*/ 	.short	0x010a
        /*07e2*/ 	.byte	0xff
	.zero		1


	//   ....[109]....
        /*07e4*/ 	.word	0x00008ed0
        /*07e8*/ 	.word	0x0000003d
        /*07ec*/ 	.word	0x00000000
        /*07f0*/ 	.short	0x0101
        /*07f2*/ 	.byte	0xff
	.zero		1


	//   ....[110]....
        /*07f4*/ 	.word	0x00008ef0
        /*07f8*/ 	.word	0x0000003e
        /*07fc*/ 	.word	0x00000040
        /*0800*/ 	.short	0x010a
        /*0802*/ 	.byte	0xff
	.zero		1


	//   ....[111]....
        /*0804*/ 	.word	0x00008fc0
        /*0808*/ 	.word	0x0000003e
        /*080c*/ 	.word	0x00000040
        /*0810*/ 	.short	0x010a
        /*0812*/ 	.byte	0xff
	.zero		1


	//   ....[112]....
        /*0814*/ 	.word	0x000093b0
        /*0818*/ 	.word	0x00000074
        /*081c*/ 	.word	0x00000000
        /*0820*/ 	.short	0x0101
        /*0822*/ 	.byte	0xff
	.zero		1


	//   ....[113]....
        /*0824*/ 	.word	0x00009b80
        /*0828*/ 	.word	0x00000002
        /*082c*/ 	.word	0x00000000
        /*0830*/ 	.short	0x0101
        /*0832*/ 	.byte	0xff
	.zero		1


	//   ....[114]....
        /*0834*/ 	.word	0x00009e20
        /*0838*/ 	.word	0x000000ff
        /*083c*/ 	.word	0x00000000
        /*0840*/ 	.short	0x0101
        /*0842*/ 	.byte	0x06
	.zero		1


	//   ....[115]....
        /*0844*/ 	.word	0x00009e40
        /*0848*/ 	.word	0x00000003
        /*084c*/ 	.word	0x00000100
        /*0850*/ 	.short	0x010a
        /*0852*/ 	.byte	0xff
	.zero		1


	//   ....[116]....
        /*0854*/ 	.word	0x00009ea0
        /*0858*/ 	.word	0x00000000
        /*085c*/ 	.word	0x00000020
        /*0860*/ 	.short	0x010a
        /*0862*/ 	.byte	0xff
	.zero		1


	//   ....[117]....
        /*0864*/ 	.word	0x00009f00
        /*0868*/ 	.word	0x00000000
        /*086c*/ 	.word	0x00000020
        /*0870*/ 	.short	0x010a
        /*0872*/ 	.byte	0xff
	.zero		1


	//   ....[118]....
        /*0874*/ 	.word	0x00009f50
        /*0878*/ 	.word	0x00000003
        /*087c*/ 	.word	0x00000090
        /*0880*/ 	.short	0x010a
        /*0882*/ 	.byte	0xff
	.zero		1


	//   ....[119]....
        /*0884*/ 	.word	0x00009fb0
        /*0888*/ 	.word	0x00000000
        /*088c*/ 	.word	0x00000000
        /*0890*/ 	.short	0x010a
        /*0892*/ 	.byte	0xff
	.zero		1


	//   ....[120]....
        /*0894*/ 	.word	0x0000a010
        /*0898*/ 	.word	0x00000000
        /*089c*/ 	.word	0x00000000
        /*08a0*/ 	.short	0x010a
        /*08a2*/ 	.byte	0xff
	.zero		1


	//   ....[121]....
        /*08a4*/ 	.word	0x0000a070
        /*08a8*/ 	.word	0x00000000
        /*08ac*/ 	.word	0x00000000
        /*08b0*/ 	.short	0x010a
        /*08b2*/ 	.byte	0xff
	.zero		1


	//   ....[122]....
        /*08b4*/ 	.word	0x0000a0c0
        /*08b8*/ 	.word	0x00000002
        /*08bc*/ 	.word	0x000000f0
        /*08c0*/ 	.short	0x010a
        /*08c2*/ 	.byte	0xff
	.zero		1


	//   ....[123]....
        /*08c4*/ 	.word	0x0000a120
        /*08c8*/ 	.word	0x00000002
        /*08cc*/ 	.word	0x000000a0
        /*08d0*/ 	.short	0x010a
        /*08d2*/ 	.byte	0xff
	.zero		1


	//   ....[124]....
        /*08d4*/ 	.word	0x0000a170
        /*08d8*/ 	.word	0x00000002
        /*08dc*/ 	.word	0x00000090
        /*08e0*/ 	.short	0x010a
        /*08e2*/ 	.byte	0xff
	.zero		1


	//   ....[125]....
        /*08e4*/ 	.word	0x0000a1d0
        /*08e8*/ 	.word	0x00000000
        /*08ec*/ 	.word	0x000000a0
        /*08f0*/ 	.short	0x010a
        /*08f2*/ 	.byte	0xff
	.zero		1


	//   ....[126]....
        /*08f4*/ 	.word	0x0000a230
        /*08f8*/ 	.word	0x00000000
        /*08fc*/ 	.word	0x00000008
        /*0900*/ 	.short	0x010a
        /*0902*/ 	.byte	0xff
	.zero		1


	//   ....[127]....
        /*0904*/ 	.word	0x0000a320
        /*0908*/ 	.word	0x00000000
        /*090c*/ 	.word	0x00000008
        /*0910*/ 	.short	0x010a
        /*0912*/ 	.byte	0xff
	.zero		1


	//   ....[128]....
        /*0914*/ 	.word	0x0000a370
        /*0918*/ 	.word	0x00000000
        /*091c*/ 	.word	0x00000090
        /*0920*/ 	.short	0x010a
        /*0922*/ 	.byte	0xff
	.zero		1


	//   ....[129]....
        /*0924*/ 	.word	0x0000a3d0
        /*0928*/ 	.word	0x00000000
        /*092c*/ 	.word	0x000000d0
        /*0930*/ 	.short	0x010a
        /*0932*/ 	.byte	0xff
	.zero		1


	//   ....[130]....
        /*0934*/ 	.word	0x0000a430
        /*0938*/ 	.word	0x00000000
        /*093c*/ 	.word	0x00000000
        /*0940*/ 	.short	0x010a
        /*0942*/ 	.byte	0xff
	.zero		1


	//   ....[131]....
        /*0944*/ 	.word	0x0000a490
        /*0948*/ 	.word	0x00000000
        /*094c*/ 	.word	0x00000000
        /*0950*/ 	.short	0x010a
        /*0952*/ 	.byte	0xff
	.zero		1


	//   ....[132]....
        /*0954*/ 	.word	0x0000a4f0
        /*0958*/ 	.word	0x00000000
        /*095c*/ 	.word	0x00000000
        /*0960*/ 	.short	0x010a
        /*0962*/ 	.byte	0xff
	.zero		1


	//   ....[133]....
        /*0964*/ 	.word	0x0000a550
        /*0968*/ 	.word	0x00000000
        /*096c*/ 	.word	0x00000000
        /*0970*/ 	.short	0x010a
        /*0972*/ 	.byte	0xff
	.zero		1


	//   ....[134]....
        /*0974*/ 	.word	0x0000a5b0
        /*0978*/ 	.word	0x00000000
        /*097c*/ 	.word	0x00000110
        /*0980*/ 	.short	0x010a
        /*0982*/ 	.byte	0xff
	.zero		1


	//   ....[135]....
        /*0984*/ 	.word	0x0000a600
        /*0988*/ 	.word	0x0000000c
        /*098c*/ 	.word	0x00000090
        /*0990*/ 	.short	0x010a
        /*0992*/ 	.byte	0xff
	.zero		1


	//   ....[136]....
        /*0994*/ 	.word	0x0000a660
        /*0998*/ 	.word	0x00000000
        /*099c*/ 	.word	0x00000088
        /*09a0*/ 	.short	0x010a
        /*09a2*/ 	.byte	0xff
	.zero		1


	//   ....[137]....
        /*09a4*/ 	.word	0x0000a6c0
        /*09a8*/ 	.word	0x00000000
        /*09ac*/ 	.word	0x00000060
        /*09b0*/ 	.short	0x010a
        /*09b2*/ 	.byte	0xff
	.zero		1


	//   ....[138]....
        /*09b4*/ 	.word	0x0000a720
        /*09b8*/ 	.word	0x00000000
        /*09bc*/ 	.word	0x00000068
        /*09c0*/ 	.short	0x010a
        /*09c2*/ 	.byte	0xff
	.zero		1


	//   ....[139]....
        /*09c4*/ 	.word	0x0000a780
        /*09c8*/ 	.word	0x00000000
        /*09cc*/ 	.word	0x00000070
        /*09d0*/ 	.short	0x010a
        /*09d2*/ 	.byte	0xff
	.zero		1


	//   ....[140]....
        /*09d4*/ 	.word	0x0000a7e0
        /*09d8*/ 	.word	0x00000000
        /*09dc*/ 	.word	0x00000078
        /*09e0*/ 	.short	0x010a
        /*09e2*/ 	.byte	0xff
	.zero		1


	//   ....[141]....
        /*09e4*/ 	.word	0x0000a840
        /*09e8*/ 	.word	0x00000000
        /*09ec*/ 	.word	0x00000060
        /*09f0*/ 	.short	0x010a
        /*09f2*/ 	.byte	0xff
	.zero		1


	//   ....[142]....
        /*09f4*/ 	.word	0x0000a8a0
        /*09f8*/ 	.word	0x00000000
        /*09fc*/ 	.word	0x00000068
        /*0a00*/ 	.short	0x010a
        /*0a02*/ 	.byte	0xff
	.zero		1


	//   ....[143]....
        /*0a04*/ 	.word	0x0000a900
        /*0a08*/ 	.word	0x00000000
        /*0a0c*/ 	.word	0x00000070
        /*0a10*/ 	.short	0x010a
        /*0a12*/ 	.byte	0xff
	.zero		1


	//   ....[144]....
        /*0a14*/ 	.word	0x0000a950
        /*0a18*/ 	.word	0x00000003
        /*0a1c*/ 	.word	0x00000090
        /*0a20*/ 	.short	0x010a
        /*0a22*/ 	.byte	0xff
	.zero		1


	//   ....[145]....
        /*0a24*/ 	.word	0x0000a9b0
        /*0a28*/ 	.word	0x00000000
        /*0a2c*/ 	.word	0x00000040
        /*0a30*/ 	.short	0x010a
        /*0a32*/ 	.byte	0xff
	.zero		1


	//   ....[146]....
        /*0a34*/ 	.word	0x0000aa00
        /*0a38*/ 	.word	0x00000064
        /*0a3c*/ 	.word	0x000000b0
        /*0a40*/ 	.short	0x010a
        /*0a42*/ 	.byte	0xff
	.zero		1


	//   ....[147]....
        /*0a44*/ 	.word	0x0000aa50
        /*0a48*/ 	.word	0x00000003
        /*0a4c*/ 	.word	0x00000040
        /*0a50*/ 	.short	0x010a
        /*0a52*/ 	.byte	0xff
	.zero		1


	//   ....[148]....
        /*0a54*/ 	.word	0x0000aaa0
        /*0a58*/ 	.word	0x0000003e
        /*0a5c*/ 	.word	0x00000040
        /*0a60*/ 	.short	0x010a
        /*0a62*/ 	.byte	0xff
	.zero		1


	//   ....[149]....
        /*0a64*/ 	.word	0x0000aaf0
        /*0a68*/ 	.word	0x0000003e
        /*0a6c*/ 	.word	0x00000040
        /*0a70*/ 	.short	0x010a
        /*0a72*/ 	.byte	0xff
	.zero		1


	//----- nvinfo : EIATTR_NUM_MBARRIERS
	.align		4
.L_47:
        /*0a74*/ 	.byte	0x03, 0x38
        /*0a76*/ 	.short	0x0023


	//----- nvinfo : EIATTR_EXIT_INSTR_OFFSETS
	.align		4
        /*0a78*/ 	.byte	0x04, 0x1c
        /*0a7a*/ 	.short	(.L_49 - .L_48)


	//   ....[0]....
.L_48:
        /*0a7c*/ 	.word	0x00002dd0


	//   ....[1]....
        /*0a80*/ 	.word	0x000032c0


	//   ....[2]....
        /*0a84*/ 	.word	0x00003320


	//   ....[3]....
        /*0a88*/ 	.word	0x00004860


	//   ....[4]....
        /*0a8c*/ 	.word	0x000059c0


	//   ....[5]....
        /*0a90*/ 	.word	0x00005a00


	//   ....[6]....
        /*0a94*/ 	.word	0x00009d20


	//   ....[7]....
        /*0a98*/ 	.word	0x00009d90


	//   ....[8]....
        /*0a9c*/ 	.word	0x00009dc0


	//   ....[9]....
        /*0aa0*/ 	.word	0x00009e30


	//----- nvinfo : EIATTR_MAX_THREADS
	.align		4
.L_49:
        /*0aa4*/ 	.byte	0x04, 0x05
        /*0aa6*/ 	.short	(.L_51 - .L_50)
.L_50:
        /*0aa8*/ 	.word	0x00000100
        /*0aac*/ 	.word	0x00000001
        /*0ab0*/ 	.word	0x00000001


	//----- nvinfo : EIATTR_CRS_STACK_SIZE
	.align		4
.L_51:
        /*0ab4*/ 	.byte	0x04, 0x1e
        /*0ab6*/ 	.short	(.L_53 - .L_52)
.L_52:
        /*0ab8*/ 	.word	0x00000000


	//----- nvinfo : EIATTR_CBANK_PARAM_SIZE
	.align		4
.L_53:
        /*0abc*/ 	.byte	0x03, 0x19
        /*0abe*/ 	.short	0x0800


	//----- nvinfo : EIATTR_PARAM_CBANK
	.align		4
        /*0ac0*/ 	.byte	0x04, 0x0a
        /*0ac2*/ 	.short	(.L_55 - .L_54)
	.align		4
.L_54:
        /*0ac4*/ 	.word	index@(.nv.constant0._ZN7cutlass13device_kernelINS_4gemm6kernel13GemmUniversalIN4cute5tupleIJiiiiEEENS1_10collective13CollectiveMmaINS1_35MainloopSm100TmaUmmaWarpSpecializedILi4ELi2ELi4ENS5_IJNS4_1CILi2EEENSA_ILi4EEENSA_ILi1EEEEEEEENS5_IJNSA_ILi256EEENSA_ILi128EEESH_EEENS_10bfloat16_tENS5_IJlSD_lEEESJ_SK_NS4_8TiledMMAINS4_8MMA_AtomIJNS4_26SM100_MMA_F16BF16_2x1SM_SSISJ_SJ_fLi256ELi128ELNS4_4UMMA5MajorE0ELSP_0ELNSO_7ScaleInE0ELSQ_0EEEEEENS4_6LayoutINS5_IJSD_SD_SD_EEENS5_IJNSA_ILi0EEESV_SV_EEEEENS5_IJNS4_10UnderscoreESY_SY_EEEEENS4_28SM100_TMA_2SM_LOAD_MULTICASTENS4_14ComposedLayoutINS4_7SwizzleILi3ELi4ELi3EEENS4_18smem_ptr_flag_bitsILi16EEENST_INS5_IJNSA_ILi8EEENSA_ILi64EEEEEENS5_IJS18_SD_EEEEEEEvNS4_8identityENS4_18SM100_TMA_2SM_LOADES1C_vS1D_EENS_8epilogue10collective18CollectiveEpilogueINS1G_23Sm100TmaWarpSpecializedILi4ELi2ELi32ELb1ELb0EEEJNS5_IJSH_SH_SH_EEENS5_IJNST_ISH_SD_EENST_INSA_ILi32EEESD_EEEEESJ_SK_SJ_SK_NS1G_6fusion15FusionCallbacksIS1K_NS1Q_17LinearCombinationISJ_fSJ_fLNS_15FloatRoundStyleE2EEES1L_S1P_JEEENS4_5SM1004TMEM4LOAD26SM100_TMEM_LOAD_32dp32b32xENS4_13SM90_TMA_LOADENS12_INS13_ILi2ELi4ELi3EEES16_NST_INS5_IJS17_S1N_EEENS5_IJS1N_SD_EEEEEEENS4_39AutoVectorizingCopyWithAssumedAlignmentILi128EEENS4_14SM90_TMA_STOREES25_S27_S27_EEEvvEEEEvNT_6ParamsE)
        /*0ac8*/ 	.short	0x0380
        /*0aca*/ 	.short	0x0800


	//----- nvinfo : EIATTR_SW_WAR
	.align		4
.L_55:
        /*0acc*/ 	.byte	0x04, 0x36
        /*0ace*/ 	.short	(.L_57 - .L_56)
.L_56:
        /*0ad0*/ 	.word	0x00000008
.L_57:


//--------------------- .nv.callgraph             --------------------------
	.section	.nv.callgraph,"",@"SHT_CUDA_CALLGRAPH"
	.align	4
	.sectionentsize	8
	.align		4
        /*0000*/ 	.word	0x00000000
	.align		4
        /*0004*/ 	.word	0xffffffff
	.align		4
        /*0008*/ 	.word	index@(_ZN7cutlass13device_kernelINS_4gemm6kernel13GemmUniversalIN4cute5tupleIJiiiiEEENS1_10collective13CollectiveMmaINS1_35MainloopSm100TmaUmmaWarpSpecializedILi4ELi2ELi4ENS5_IJNS4_1CILi2EEENSA_ILi4EEENSA_ILi1EEEEEEEENS5_IJNSA_ILi256EEENSA_ILi128EEESH_EEENS_10bfloat16_tENS5_IJlSD_lEEESJ_SK_NS4_8TiledMMAINS4_8MMA_AtomIJNS4_26SM100_MMA_F16BF16_2x1SM_SSISJ_SJ_fLi256ELi128ELNS4_4UMMA5MajorE0ELSP_0ELNSO_7ScaleInE0ELSQ_0EEEEEENS4_6LayoutINS5_IJSD_SD_SD_EEENS5_IJNSA_ILi0EEESV_SV_EEEEENS5_IJNS4_10UnderscoreESY_SY_EEEEENS4_28SM100_TMA_2SM_LOAD_MULTICASTENS4_14ComposedLayoutINS4_7SwizzleILi3ELi4ELi3EEENS4_18smem_ptr_flag_bitsILi16EEENST_INS5_IJNSA_ILi8EEENSA_ILi64EEEEEENS5_IJS18_SD_EEEEEEEvNS4_8identityENS4_18SM100_TMA_2SM_LOADES1C_vS1D_EENS_8epilogue10collective18CollectiveEpilogueINS1G_23Sm100TmaWarpSpecializedILi4ELi2ELi32ELb1ELb0EEEJNS5_IJSH_SH_SH_EEENS5_IJNST_ISH_SD_EENST_INSA_ILi32EEESD_EEEEESJ_SK_SJ_SK_NS1G_6fusion15FusionCallbacksIS1K_NS1Q_17LinearCombinationISJ_fSJ_fLNS_15FloatRoundStyleE2EEES1L_S1P_JEEENS4_5SM1004TMEM4LOAD26SM100_TMEM_LOAD_32dp32b32xENS4_13SM90_TMA_LOADENS12_INS13_ILi2ELi4ELi3EEES16_NST_INS5_IJS17_S1N_EEENS5_IJS1N_SD_EEEEEEENS4_39AutoVectorizingCopyWithAssumedAlignmentILi128EEENS4_14SM90_TMA_STOREES25_S27_S27_EEEvvEEEEvNT_6ParamsE)
	.align		4
        /*000c*/ 	.word	index@(__assertfail)
	.align		4
        /*0010*/ 	.word	0x00000000
	.align		4
        /*0014*/ 	.word	0xfffffffe
	.align		4
        /*0018*/ 	.word	0x00000000
	.align		4
        /*001c*/ 	.word	0xfffffffd
	.align		4
        /*0020*/ 	.word	0x00000000
	.align		4
        /*0024*/ 	.word	0xfffffffc


//--------------------- .nv.constant4             --------------------------
	.section	.nv.constant4,"a",@progbits
	.align	8
	.align		8
.nv.constant4:
        /*0000*/ 	.dword	__assertfail
	.align		8
        /*0008*/ 	.dword	__unnamed_1
	.align		8
        /*0010*/ 	.dword	__unnamed_2
	.align		8
        /*0018*/ 	.dword	_ZN40_INTERNAL_474807b0_4_k_cu_d2fb5c64_201844cuda3std3__45__cpo5beginE
	.align		8
        /*0020*/ 	.dword	_ZN40_INTERNAL_474807b0_4_k_cu_d2fb5c64_201844cuda3std3__45__cpo3endE
	.align		8
        /*0028*/ 	.dword	_ZN40_INTERNAL_474807b0_4_k_cu_d2fb5c64_201844cuda3std3__45__cpo6cbeginE
	.align		8
        /*0030*/ 	.dword	_ZN40_INTERNAL_474807b0_4_k_cu_d2fb5c64_201844cuda3std3__45__cpo4cendE
	.align		8
        /*0038*/ 	.dword	_ZN40_INTERNAL_474807b0_4_k_cu_d2fb5c64_201844cuda3std3__442_GLOBAL__N__474807b0_4_k_cu_d2fb5c64_201846ignoreE
	.align		8
        /*0040*/ 	.dword	_ZN40_INTERNAL_474807b0_4_k_cu_d2fb5c64_201844cuda3std3__419piecewise_constructE
	.align		8
        /*0048*/ 	.dword	_ZN40_INTERNAL_474807b0_4_k_cu_d2fb5c64_201844cuda3std3__48in_placeE
	.align		8
        /*0050*/ 	.dword	_ZN40_INTERNAL_474807b0_4_k_cu_d2fb5c64_201844cuda3std6ranges3__45__cpo4swapE
	.align		8
        /*0058*/ 	.dword	_ZN40_INTERNAL_474807b0_4_k_cu_d2fb5c64_201844cuda3std6ranges3__45__cpo9iter_moveE
	.align		8
        /*0060*/ 	.dword	_ZN40_INTERNAL_474807b0_4_k_cu_d2fb5c64_201844cute7productE
	.align		8
        /*0068*/ 	.dword	_ZN40_INTERNAL_474807b0_4_k_cu_d2fb5c64_201844cute1_E
	.align		8
        /*0070*/ 	.dword	$str$25
	.align		8
        /*0078*/ 	.dword	$str$26
	.align		8
        /*0080*/ 	.dword	$str$27
	.align		8
        /*0088*/ 	.dword	$str$28


//--------------------- .text._ZN7cutlass13device_kernelINS_4gemm6kernel13GemmUniversalIN4cute5tupleIJiiiiEEENS1_10collective13CollectiveMmaINS1_35MainloopSm100TmaUmmaWarpSpecializedILi4ELi2ELi4ENS5_IJNS4_1CILi2EEENSA_ILi4EEENSA_ILi1EEEEEEEENS5_IJNSA_ILi256EEENSA_ILi128EEESH_EEENS_10bfloat16_tENS5_IJlSD_lEEESJ_SK_NS4_8TiledMMAINS4_8MMA_AtomIJNS4_26SM100_MMA_F16BF16_2x1SM_SSISJ_SJ_fLi256ELi128ELNS4_4UMMA5MajorE0ELSP_0ELNSO_7ScaleInE0ELSQ_0EEEEEENS4_6LayoutINS5_IJSD_SD_SD_EEENS5_IJNSA_ILi0EEESV_SV_EEEEENS5_IJNS4_10UnderscoreESY_SY_EEEEENS4_28SM100_TMA_2SM_LOAD_MULTICASTENS4_14ComposedLayoutINS4_7SwizzleILi3ELi4ELi3EEENS4_18smem_ptr_flag_bitsILi16EEENST_INS5_IJNSA_ILi8EEENSA_ILi64EEEEEENS5_IJS18_SD_EEEEEEEvNS4_8identityENS4_18SM100_TMA_2SM_LOADES1C_vS1D_EENS_8epilogue10collective18CollectiveEpilogueINS1G_23Sm100TmaWarpSpecializedILi4ELi2ELi32ELb1ELb0EEEJNS5_IJSH_SH_SH_EEENS5_IJNST_ISH_SD_EENST_INSA_ILi32EEESD_EEEEESJ_SK_SJ_SK_NS1G_6fusion15FusionCallbacksIS1K_NS1Q_17LinearCombinationISJ_fSJ_fLNS_15FloatRoundStyleE2EEES1L_S1P_JEEENS4_5SM1004TMEM4LOAD26SM100_TMEM_LOAD_32dp32b32xENS4_13SM90_TMA_LOADENS12_INS13_ILi2ELi4ELi3EEES16_NST_INS5_IJS17_S1N_EEENS5_IJS1N_SD_EEEEEEENS4_39AutoVectorizingCopyWithAssumedAlignmentILi128EEENS4_14SM90_TMA_STOREES25_S27_S27_EEEvvEEEEvNT_6ParamsE --------------------------
	.section	.text._ZN7cutlass13device_kernelINS_4gemm6kernel13GemmUniversalIN4cute5tupleIJiiiiEEENS1_10collective13CollectiveMmaINS1_35MainloopSm100TmaUmmaWarpSpecializedILi4ELi2ELi4ENS5_IJNS4_1CILi2EEENSA_ILi4EEENSA_ILi1EEEEEEEENS5_IJNSA_ILi256EEENSA_ILi128EEESH_EEENS_10bfloat16_tENS5_IJlSD_lEEESJ_SK_NS4_8TiledMMAINS4_8MMA_AtomIJNS4_26SM100_MMA_F16BF16_2x1SM_SSISJ_SJ_fLi256ELi128ELNS4_4UMMA5MajorE0ELSP_0ELNSO_7ScaleInE0ELSQ_0EEEEEENS4_6LayoutINS5_IJSD_SD_SD_EEENS5_IJNSA_ILi0EEESV_SV_EEEEENS5_IJNS4_10UnderscoreESY_SY_EEEEENS4_28SM100_TMA_2SM_LOAD_MULTICASTENS4_14ComposedLayoutINS4_7SwizzleILi3ELi4ELi3EEENS4_18smem_ptr_flag_bitsILi16EEENST_INS5_IJNSA_ILi8EEENSA_ILi64EEEEEENS5_IJS18_SD_EEEEEEEvNS4_8identityENS4_18SM100_TMA_2SM_LOADES1C_vS1D_EENS_8epilogue10collective18CollectiveEpilogueINS1G_23Sm100TmaWarpSpecializedILi4ELi2ELi32ELb1ELb0EEEJNS5_IJSH_SH_SH_EEENS5_IJNST_ISH_SD_EENST_INSA_ILi32EEESD_EEEEESJ_SK_SJ_SK_NS1G_6fusion15FusionCallbacksIS1K_NS1Q_17LinearCombinationISJ_fSJ_fLNS_15FloatRoundStyleE2EEES1L_S1P_JEEENS4_5SM1004TMEM4LOAD26SM100_TMEM_LOAD_32dp32b32xENS4_13SM90_TMA_LOADENS12_INS13_ILi2ELi4ELi3EEES16_NST_INS5_IJS17_S1N_EEENS5_IJS1N_SD_EEEEEEENS4_39AutoVectorizingCopyWithAssumedAlignmentILi128EEENS4_14SM90_TMA_STOREES25_S27_S27_EEEvvEEEEvNT_6ParamsE,"ax",@progbits
	.align	128
.text._ZN7cutlass13device_kernelINS_4gemm6kernel13GemmUniversalIN4cute5tupleIJiiiiEEENS1_10collective13CollectiveMmaINS1_35MainloopSm100TmaUmmaWarpSpecializedILi4ELi2ELi4ENS5_IJNS4_1CILi2EEENSA_ILi4EEENSA_ILi1EEEEEEEENS5_IJNSA_ILi256EEENSA_ILi128EEESH_EEENS_10bfloat16_tENS5_IJlSD_lEEESJ_SK_NS4_8TiledMMAINS4_8MMA_AtomIJNS4_26SM100_MMA_F16BF16_2x1SM_SSISJ_SJ_fLi256ELi128ELNS4_4UMMA5MajorE0ELSP_0ELNSO_7ScaleInE0ELSQ_0EEEEEENS4_6LayoutINS5_IJSD_SD_SD_EEENS5_IJNSA_ILi0EEESV_SV_EEEEENS5_IJNS4_10UnderscoreESY_SY_EEEEENS4_28SM100_TMA_2SM_LOAD_MULTICASTENS4_14ComposedLayoutINS4_7SwizzleILi3ELi4ELi3EEENS4_18smem_ptr_flag_bitsILi16EEENST_INS5_IJNSA_ILi8EEENSA_ILi64EEEEEENS5_IJS18_SD_EEEEEEEvNS4_8identityENS4_18SM100_TMA_2SM_LOADES1C_vS1D_EENS_8epilogue10collective18CollectiveEpilogueINS1G_23Sm100TmaWarpSpecializedILi4ELi2ELi32ELb1ELb0EEEJNS5_IJSH_SH_SH_EEENS5_IJNST_ISH_SD_EENST_INSA_ILi32EEESD_EEEEESJ_SK_SJ_SK_NS1G_6fusion15FusionCallbacksIS1K_NS1Q_17LinearCombinationISJ_fSJ_fLNS_15FloatRoundStyleE2EEES1L_S1P_JEEENS4_5SM1004TMEM4LOAD26SM100_TMEM_LOAD_32dp32b32xENS4_13SM90_TMA_LOADENS12_INS13_ILi2ELi4ELi3EEES16_NST_INS5_IJS17_S1N_EEENS5_IJS1N_SD_EEEEEEENS4_39AutoVectorizingCopyWithAssumedAlignmentILi128EEENS4_14SM90_TMA_STOREES25_S27_S27_EEEvvEEEEvNT_6ParamsE:
        .type           _ZN7cutlass13device_kernelINS_4gemm6kernel13GemmUniversalIN4cute5tupleIJiiiiEEENS1_10collective13CollectiveMmaINS1_35MainloopSm100TmaUmmaWarpSpecializedILi4ELi2ELi4ENS5_IJNS4_1CILi2EEENSA_ILi4EEENSA_ILi1EEEEEEEENS5_IJNSA_ILi256EEENSA_ILi128EEESH_EEENS_10bfloat16_tENS5_IJlSD_lEEESJ_SK_NS4_8TiledMMAINS4_8MMA_AtomIJNS4_26SM100_MMA_F16BF16_2x1SM_SSISJ_SJ_fLi256ELi128ELNS4_4UMMA5MajorE0ELSP_0ELNSO_7ScaleInE0ELSQ_0EEEEEENS4_6LayoutINS5_IJSD_SD_SD_EEENS5_IJNSA_ILi0EEESV_SV_EEEEENS5_IJNS4_10UnderscoreESY_SY_EEEEENS4_28SM100_TMA_2SM_LOAD_MULTICASTENS4_14ComposedLayoutINS4_7SwizzleILi3ELi4ELi3EEENS4_18smem_ptr_flag_bitsILi16EEENST_INS5_IJNSA_ILi8EEENSA_ILi64EEEEEENS5_IJS18_SD_EEEEEEEvNS4_8identityENS4_18SM100_TMA_2SM_LOADES1C_vS1D_EENS_8epilogue10collective18CollectiveEpilogueINS1G_23Sm100TmaWarpSpecializedILi4ELi2ELi32ELb1ELb0EEEJNS5_IJSH_SH_SH_EEENS5_IJNST_ISH_SD_EENST_INSA_ILi32EEESD_EEEEESJ_SK_SJ_SK_NS1G_6fusion15FusionCallbacksIS1K_NS1Q_17LinearCombinationISJ_fSJ_fLNS_15FloatRoundStyleE2EEES1L_S1P_JEEENS4_5SM1004TMEM4LOAD26SM100_TMEM_LOAD_32dp32b32xENS4_13SM90_TMA_LOADENS12_INS13_ILi2ELi4ELi3EEES16_NST_INS5_IJS17_S1N_EEENS5_IJS1N_SD_EEEEEEENS4_39AutoVectorizingCopyWithAssumedAlignmentILi128EEENS4_14SM90_TMA_STOREES25_S27_S27_EEEvvEEEEvNT_6ParamsE,@function
        .size           _ZN7cutlass13device_kernelINS_4gemm6kernel13GemmUniversalIN4cute5tupleIJiiiiEEENS1_10collective13CollectiveMmaINS1_35MainloopSm100TmaUmmaWarpSpecializedILi4ELi2ELi4ENS5_IJNS4_1CILi2EEENSA_ILi4EEENSA_ILi1EEEEEEEENS5_IJNSA_ILi256EEENSA_ILi128EEESH_EEENS_10bfloat16_tENS5_IJlSD_lEEESJ_SK_NS4_8TiledMMAINS4_8MMA_AtomIJNS4_26SM100_MMA_F16BF16_2x1SM_SSISJ_SJ_fLi256ELi128ELNS4_4UMMA5MajorE0ELSP_0ELNSO_7ScaleInE0ELSQ_0EEEEEENS4_6LayoutINS5_IJSD_SD_SD_EEENS5_IJNSA_ILi0EEESV_SV_EEEEENS5_IJNS4_10UnderscoreESY_SY_EEEEENS4_28SM100_TMA_2SM_LOAD_MULTICASTENS4_14ComposedLayoutINS4_7SwizzleILi3ELi4ELi3EEENS4_18smem_ptr_flag_bitsILi16EEENST_INS5_IJNSA_ILi8EEENSA_ILi64EEEEEENS5_IJS18_SD_EEEEEEEvNS4_8identityENS4_18SM100_TMA_2SM_LOADES1C_vS1D_EENS_8epilogue10collective18CollectiveEpilogueINS1G_23Sm100TmaWarpSpecializedILi4ELi2ELi32ELb1ELb0EEEJNS5_IJSH_SH_SH_EEENS5_IJNST_ISH_SD_EENST_INSA_ILi32EEESD_EEEEESJ_SK_SJ_SK_NS1G_6fusion15FusionCallbacksIS1K_NS1Q_17LinearCombinationISJ_fSJ_fLNS_15FloatRoundStyleE2EEES1L_S1P_JEEENS4_5SM1004TMEM4LOAD26SM100_TMEM_LOAD_32dp32b32xENS4_13SM90_TMA_LOADENS12_INS13_ILi2ELi4ELi3EEES16_NST_INS5_IJS17_S1N_EEENS5_IJS1N_SD_EEEEEEENS4_39AutoVectorizingCopyWithAssumedAlignmentILi128EEENS4_14SM90_TMA_STOREES25_S27_S27_EEEvvEEEEvNT_6ParamsE,(.L_x_201 - _ZN7cutlass13device_kernelINS_4gemm6kernel13GemmUniversalIN4cute5tupleIJiiiiEEENS1_10collective13CollectiveMmaINS1_35MainloopSm100TmaUmmaWarpSpecializedILi4ELi2ELi4ENS5_IJNS4_1CILi2EEENSA_ILi4EEENSA_ILi1EEEEEEEENS5_IJNSA_ILi256EEENSA_ILi128EEESH_EEENS_10bfloat16_tENS5_IJlSD_lEEESJ_SK_NS4_8TiledMMAINS4_8MMA_AtomIJNS4_26SM100_MMA_F16BF16_2x1SM_SSISJ_SJ_fLi256ELi128ELNS4_4UMMA5MajorE0ELSP_0ELNSO_7ScaleInE0ELSQ_0EEEEEENS4_6LayoutINS5_IJSD_SD_SD_EEENS5_IJNSA_ILi0EEESV_SV_EEEEENS5_IJNS4_10UnderscoreESY_SY_EEEEENS4_28SM100_TMA_2SM_LOAD_MULTICASTENS4_14ComposedLayoutINS4_7SwizzleILi3ELi4ELi3EEENS4_18smem_ptr_flag_bitsILi16EEENST_INS5_IJNSA_ILi8EEENSA_ILi64EEEEEENS5_IJS18_SD_EEEEEEEvNS4_8identityENS4_18SM100_TMA_2SM_LOADES1C_vS1D_EENS_8epilogue10collective18CollectiveEpilogueINS1G_23Sm100TmaWarpSpecializedILi4ELi2ELi32ELb1ELb0EEEJNS5_IJSH_SH_SH_EEENS5_IJNST_ISH_SD_EENST_INSA_ILi32EEESD_EEEEESJ_SK_SJ_SK_NS1G_6fusion15FusionCallbacksIS1K_NS1Q_17LinearCombinationISJ_fSJ_fLNS_15FloatRoundStyleE2EEES1L_S1P_JEEENS4_5SM1004TMEM4LOAD26SM100_TMEM_LOAD_32dp32b32xENS4_13SM90_TMA_LOADENS12_INS13_ILi2ELi4ELi3EEES16_NST_INS5_IJS17_S1N_EEENS5_IJS1N_SD_EEEEEEENS4_39AutoVectorizingCopyWithAssumedAlignmentILi128EEENS4_14SM90_TMA_STOREES25_S27_S27_EEEvvEEEEvNT_6ParamsE)
        .other          _ZN7cutlass13device_kernelINS_4gemm6kernel13GemmUniversalIN4cute5tupleIJiiiiEEENS1_10collective13CollectiveMmaINS1_35MainloopSm100TmaUmmaWarpSpecializedILi4ELi2ELi4ENS5_IJNS4_1CILi2EEENSA_ILi4EEENSA_ILi1EEEEEEEENS5_IJNSA_ILi256EEENSA_ILi128EEESH_EEENS_10bfloat16_tENS5_IJlSD_lEEESJ_SK_NS4_8TiledMMAINS4_8MMA_AtomIJNS4_26SM100_MMA_F16BF16_2x1SM_SSISJ_SJ_fLi256ELi128ELNS4_4UMMA5MajorE0ELSP_0ELNSO_7ScaleInE0ELSQ_0EEEEEENS4_6LayoutINS5_IJSD_SD_SD_EEENS5_IJNSA_ILi0EEESV_SV_EEEEENS5_IJNS4_10UnderscoreESY_SY_EEEEENS4_28SM100_TMA_2SM_LOAD_MULTICASTENS4_14ComposedLayoutINS4_7SwizzleILi3ELi4ELi3EEENS4_18smem_ptr_flag_bitsILi16EEENST_INS5_IJNSA_ILi8EEENSA_ILi64EEEEEENS5_IJS18_SD_EEEEEEEvNS4_8identityENS4_18SM100_TMA_2SM_LOADES1C_vS1D_EENS_8epilogue10collective18CollectiveEpilogueINS1G_23Sm100TmaWarpSpecializedILi4ELi2ELi32ELb1ELb0EEEJNS5_IJSH_SH_SH_EEENS5_IJNST_ISH_SD_EENST_INSA_ILi32EEESD_EEEEESJ_SK_SJ_SK_NS1G_6fusion15FusionCallbacksIS1K_NS1Q_17LinearCombinationISJ_fSJ_fLNS_15FloatRoundStyleE2EEES1L_S1P_JEEENS4_5SM1004TMEM4LOAD26SM100_TMEM_LOAD_32dp32b32xENS4_13SM90_TMA_LOADENS12_INS13_ILi2ELi4ELi3EEES16_NST_INS5_IJS17_S1N_EEENS5_IJS1N_SD_EEEEEEENS4_39AutoVectorizingCopyWithAssumedAlignmentILi128EEENS4_14SM90_TMA_STOREES25_S27_S27_EEEvvEEEEvNT_6ParamsE,@"STO_CUDA_ENTRY STV_DEFAULT"
_ZN7cutlass13device_kernelINS_4gemm6kernel13GemmUniversalIN4cute5tupleIJiiiiEEENS1_10collective13CollectiveMmaINS1_35MainloopSm100TmaUmmaWarpSpecializedILi4ELi2ELi4ENS5_IJNS4_1CILi2EEENSA_ILi4EEENSA_ILi1EEEEEEEENS5_IJNSA_ILi256EEENSA_ILi128EEESH_EEENS_10bfloat16_tENS5_IJlSD_lEEESJ_SK_NS4_8TiledMMAINS4_8MMA_AtomIJNS4_26SM100_MMA_F16BF16_2x1SM_SSISJ_SJ_fLi256ELi128ELNS4_4UMMA5MajorE0ELSP_0ELNSO_7ScaleInE0ELSQ_0EEEEEENS4_6LayoutINS5_IJSD_SD_SD_EEENS5_IJNSA_ILi0EEESV_SV_EEEEENS5_IJNS4_10UnderscoreESY_SY_EEEEENS4_28SM100_TMA_2SM_LOAD_MULTICASTENS4_14ComposedLayoutINS4_7SwizzleILi3ELi4ELi3EEENS4_18smem_ptr_flag_bitsILi16EEENST_INS5_IJNSA_ILi8EEENSA_ILi64EEEEEENS5_IJS18_SD_EEEEEEEvNS4_8identityENS4_18SM100_TMA_2SM_LOADES1C_vS1D_EENS_8epilogue10collective18CollectiveEpilogueINS1G_23Sm100TmaWarpSpecializedILi4ELi2ELi32ELb1ELb0EEEJNS5_IJSH_SH_SH_EEENS5_IJNST_ISH_SD_EENST_INSA_ILi32EEESD_EEEEESJ_SK_SJ_SK_NS1G_6fusion15FusionCallbacksIS1K_NS1Q_17LinearCombinationISJ_fSJ_fLNS_15FloatRoundStyleE2EEES1L_S1P_JEEENS4_5SM1004TMEM4LOAD26SM100_TMEM_LOAD_32dp32b32xENS4_13SM90_TMA_LOADENS12_INS13_ILi2ELi4ELi3EEES16_NST_INS5_IJS17_S1N_EEENS5_IJS1N_SD_EEEEEEENS4_39AutoVectorizingCopyWithAssumedAlignmentILi128EEENS4_14SM90_TMA_STOREES25_S27_S27_EEEvvEEEEvNT_6ParamsE:
[----:B------:R-:W1:Y:S01]  /*0000*/  LDC R1, c[0x0][0x37c] ;  /* 0x0000df00ff017b82 */ /* 0x000e620000000800 */
[----:B------:R-:W2:Y:S01]  /*0010*/  S2R R97, SR_TID.X ;  /* 0x0000000000617919 */ /* 0x000ea20000002100 */
[----:B------:R-:W3:Y:S06]  /*0020*/  LDCU.64 UR8, c[0x0][0x890] ;  /* 0x00011200ff0877ac */ /* 0x000eec0008000a00 */
[----:B------:R-:W4:Y:S01]  /*0030*/  S2UR UR47, SR_CgaCtaId ;  /* 0x00000000002f79c3 */ /* 0x000f220000008800 */
[----:B------:R-:W-:Y:S02]  /*0040*/  PRMT R84, RZ, 0x7610, R84 ;  /* 0x00007610ff547816 */ /* 0x000fe40000000054 */
[----:B------:R-:W-:-:S02]  /*0050*/  ELECT P0, URZ, PT ;  /* 0x0000000000ff782f */ /* 0x000fc40003800000 */
[----:B---3--:R-:W-:-:S04]  /*0060*/  ISETP.NE.U32.AND P1, PT, RZ, UR8, PT ;  /* 0x00000008ff007c0c */ /* 0x008fc8000bf25070 */
[----:B------:R-:W-:Y:S01]  /*0070*/  ISETP.NE.AND.EX P2, PT, RZ, UR9, PT, P1 ;  /* 0x00000009ff007c0c */ /* 0x000fe2000bf45310 */
[----:B----4-:R-:W-:Y:S02]  /*0080*/  ULOP3.LUT UR68, UR47, 0x1, URZ, 0xc0, !UPT ;  /* 0x000000012f447892 */ /* 0x010fe4000f8ec0ff */
[----:B------:R-:W-:Y:S01]  /*0090*/  ULOP3.LUT UR69, UR47, 0x1, URZ, 0x3c, !UPT ;  /* 0x000000012f457892 */ /* 0x000fe2000f8e3cff */
[----:B--2---:R-:W-:-:S05]  /*00a0*/  SHF.R.U32.HI R85, RZ, 0x5, R97 ;  /* 0x00000005ff557819 */ /* 0x004fca0000011661 */
[----:B------:R-:W2:Y:S02]  /*00b0*/  SHFL.IDX PT, R0, R85, RZ, 0x1f ;  /* 0x00001fff55007589 */ /* 0x000ea400000e0000 */
[----:B--2---:R-:W-:Y:S02]  /*00c0*/  R2UR UR21, R0 ;  /* 0x00000000001572ca */ /* 0x004fe400000e0000 */
[----:B-1----:R-:W-:Y:S05]  /*00d0*/  @P2 BRA `(.L_x_0) ;  /* 0x0000000000302947 */ /* 0x002fea0003800000 */
[----:B------:R-:W1:Y:S02]  /*00e0*/  LDCU.64 UR4, c[0x0][0x888] ;  /* 0x00011100ff0477ac */ /* 0x000e640008000a00 */
[----:B-1----:R-:W-:-:S04]  /*00f0*/  UISETP.NE.U32.AND UP0, UPT, UR4, URZ, UPT ;  /* 0x000000ff0400728c */ /* 0x002fc8000bf05070 */
[----:B------:R-:W-:-:S09]  /*0100*/  UISETP.NE.AND.EX UP0, UPT, UR5, URZ, UPT, UP0 ;  /* 0x000000ff0500728c */ /* 0x000fd2000bf05300 */
[----:B------:R-:W-:Y:S05]  /*0110*/  BRA.U !UP0, `(.L_x_1) ;  /* 0x0000000108147547 */ /* 0x000fea000b800000 */
[----:B------:R-:W1:Y:S01]  /*0120*/  LDC.64 R2, c[0x0][0x888] ;  /* 0x00022200ff027b82 */ /* 0x000e620000000a00 */
[----:B------:R-:W1:Y:S02]  /*0130*/  LDCU.64 UR4, c[0x0][0x358] ;  /* 0x00006b00ff0477ac */ /* 0x000e640008000a00 */
[----:B-1----:R1:W5:Y:S01]  /*0140*/  LDG.E R41, desc[UR4][R2.64] ;  /* 0x0000000402297981 */ /* 0x002362000c1e1900 */
[----:B------:R-:W-:Y:S01]  /*0150*/  HFMA2 R84, -RZ, RZ, 0, 5.9604644775390625e-08 ;  /* 0x00000001ff547431 */ /* 0x000fe200000001ff */
[----:B------:R-:W-:Y:S05]  /*0160*/  BRA `(.L_x_0) ;  /* 0x00000000000c7947 */ /* 0x000fea0003800000 */
.L_x_1:
[----:B------:R-:W1:Y:S01]  /*0170*/  LDCU UR4, c[0x0][0x880] ;  /* 0x00011000ff0477ac */ /* 0x000e620008000800 */
[----:B------:R-:W-:Y:S01]  /*0180*/  HFMA2 R84, -RZ, RZ, 0, 5.9604644775390625e-08 ;  /* 0x00000001ff547431 */ /* 0x000fe200000001ff */
[----:B-1----:R-:W-:-:S07]  /*0190*/  MOV R41, UR4 ;  /* 0x0000000400297c02 */ /* 0x002fce0008000f00 */
.L_x_0:
[----:B------:R-:W2:Y:S02]  /*01a0*/  LDCU.64 UR4, c[0x0][0x8b0] ;  /* 0x00011600ff0477ac */ /* 0x000ea40008000a00 */
[----:B--2---:R-:W-:-:S04]  /*01b0*/  UISETP.NE.U32.AND UP0, UPT, UR4, URZ, UPT ;  /* 0x000000ff0400728c */ /* 0x004fc8000bf05070 */
[----:B------:R-:W-:-:S09]  /*01c0*/  UISETP.NE.AND.EX UP0, UPT, UR5, URZ, UPT, UP0 ;  /* 0x000000ff0500728c */ /* 0x000fd2000bf05300 */
[----:B------:R-:W-:Y:S05]  /*01d0*/  BRA.U UP0, `(.L_x_2) ;  /* 0x0000000100287547 */ /* 0x000fea000b800000 */
[----:B------:R-:W2:Y:S02]  /*01e0*/  LDCU.64 UR4, c[0x0][0x8a8] ;  /* 0x00011500ff0477ac */ /* 0x000ea40008000a00 */
[----:B--2---:R-:W-:-:S04]  /*01f0*/  UISETP.NE.U32.AND UP0, UPT, UR4, URZ, UPT ;  /* 0x000000ff0400728c */ /* 0x004fc8000bf05070 */
[----:B------:R-:W-:-:S09]  /*0200*/  UISETP.NE.AND.EX UP0, UPT, UR5, URZ, UPT, UP0 ;  /* 0x000000ff0500728c */ /* 0x000fd2000bf05300 */
[----:B------:R-:W-:Y:S05]  /*0210*/  BRA.U !UP0, `(.L_x_3) ;  /* 0x0000000108107547 */ /* 0x000fea000b800000 */
[----:B------:R-:W2:Y:S01]  /*0220*/  LDC.64 R38, c[0x0][0x8a8] ;  /* 0x00022a00ff267b82 */ /* 0x000ea20000000a00 */
[----:B------:R-:W2:Y:S02]  /*0230*/  LDCU.64 UR4, c[0x0][0x358] ;  /* 0x00006b00ff0477ac */ /* 0x000ea40008000a00 */
[----:B--2---:R2:W5:Y:S01]  /*0240*/  LDG.E R38, desc[UR4][R38.64] ;  /* 0x0000000426267981 */ /* 0x004562000c1e1900 */
[----:B------:R-:W-:Y:S05]  /*0250*/  BRA `(.L_x_2) ;  /* 0x0000000000087947 */ /* 0x000fea0003800000 */
.L_x_3:
[----:B------:R-:W2:Y:S02]  /*0260*/  LDCU UR4, c[0x0][0x8a0] ;  /* 0x00011400ff0477ac */ /* 0x000ea40008000800 */
[----:B--2---:R-:W-:Y:S02]  /*0270*/  MOV R38, UR4 ;  /* 0x0000000400267c02 */ /* 0x004fe40008000f00 */
.L_x_2:
[----:B------:R-:W-:Y:S01]  /*0280*/  IMAD.U32 R0, RZ, RZ, UR21 ;  /* 0x00000015ff007e24 */ /* 0x000fe2000f8e00ff */
[----:B------:R-:W-:Y:S04]  /*0290*/  BSSY.RECONVERGENT B0, `(.L_x_4) ;  /* 0x000000c000007945 */ /* 0x000fe80003800200 */
[C---:B------:R-:W-:Y:S02]  /*02a0*/  ISETP.NE.OR P3, PT, R0.reuse, 0x1, !P0 ;  /* 0x000000010000780c */ /* 0x040fe40004765670 */
[----:B------:R-:W-:-:S11]  /*02b0*/  ISETP.NE.OR P2, PT, R0, 0x3, !P0 ;  /* 0x000000030000780c */ /* 0x000fd60004745670 */
[----:B------:R-:W-:Y:S05]  /*02c0*/  @P3 BRA `(.L_x_5) ;  /* 0x0000000000203947 */ /* 0x000fea0003800000 */
[----:B------:R-:W3:Y:S02]  /*02d0*/  LDCU.64 UR4, c[0x0][0x348] ;  /* 0x00006900ff0477ac */ /* 0x000ee40008000a00 */
[----:B---3--:R-:W-:Y:S02]  /*02e0*/  UIADD3 UR6, UP1, UPT, UR4, 0x80, URZ ;  /* 0x0000008004067890 */ /* 0x008fe4000ff3e0ff */
[----:B------:R-:W-:Y:S02]  /*02f0*/  UIADD3 UR4, UP0, UPT, UR4, 0x180, URZ ;  /* 0x0000018004047890 */ /* 0x000fe4000ff1e0ff */
[----:B------:R-:W-:Y:S02]  /*0300*/  UIADD3.X UR7, UPT, UPT, URZ, UR5, URZ, UP1, !UPT ;  /* 0x00000005ff077290 */ /* 0x000fe40008ffe4ff */
[----:B------:R-:W-:-:S07]  /*0310*/  UIADD3.X UR5, UPT, UPT, URZ, UR5, URZ, UP0, !UPT ;  /* 0x00000005ff057290 */ /* 0x000fce00087fe4ff */
[----:B------:R3:W-:Y:S02]  /*0320*/  UTMACCTL.PF [UR6] ;  /* 0x00000000060079b9 */ /* 0x0007e40008040000 */
[----:B------:R3:W-:Y:S02]  /*0330*/  UTMACCTL.PF [UR4] ;  /* 0x00000000040079b9 */ /* 0x0007e40008040000 */
[----:B---3--:R-:W-:Y:S01]  /*0340*/  NOP ;  /* 0x0000000000007918 */ /* 0x008fe20000000000 */
.L_x_5:
[----:B------:R-:W-:Y:S05]  /*0350*/  BSYNC.RECONVERGENT B0 ;  /* 0x0000000000007941 */ /* 0x000fea0003800200 */
.L_x_4:
[----:B------:R-:W-:Y:S04]  /*0360*/  BSSY.RECONVERGENT B0, `(.L_x_6) ;  /* 0x000000a000007945 */ /* 0x000fe80003800200 */
        /* <DEDUP_REMOVED lines=9> */
.L_x_7:
[----:B------:R-:W-:Y:S05]  /*0400*/  BSYNC.RECONVERGENT B0 ;  /* 0x0000000000007941 */ /* 0x000fea0003800200 */
.L_x_6:
[----:B------:R-:W3:Y:S01]  /*0410*/  LDCU.64 UR4, c[0x0][0x888] ;  /* 0x00011100ff0477ac */ /* 0x000ee20008000a00 */
[----:B------:R-:W-:Y:S01]  /*0420*/  ISETP.NE.AND.EX P1, PT, RZ, UR9, PT, P1 ;  /* 0x00000009ff007c0c */ /* 0x000fe2000bf25310 */
[----:B------:R-:W-:Y:S01]  /*0430*/  UPLOP3.LUT UP4, UPT, UPT, UPT, UPT, 0x80, 0x8 ;  /* 0x000000000008789c */ /* 0x000fe20003f8f070 */
[----:B---3--:R-:W-:-:S04]  /*0440*/  ISETP.NE.U32.AND P2, PT, RZ, UR4, PT ;  /* 0x00000004ff007c0c */ /* 0x008fc8000bf45070 */
[----:B------:R-:W-:-:S13]  /*0450*/  ISETP.NE.AND.EX P2, PT, RZ, UR5, PT, P2 ;  /* 0x00000005ff007c0c */ /* 0x000fda000bf45320 */
[----:B------:R-:W-:Y:S05]  /*0460*/  @P2 BRA P1, `(.L_x_8) ;  /* 0x0000000000282947 */ /* 0x000fea0000800000 */
[----:B------:R-:W-:Y:S01]  /*0470*/  UISETP.NE.U32.AND UP0, UPT, UR8, URZ, UPT ;  /* 0x000000ff0800728c */ /* 0x000fe2000bf05070 */
[----:B-----5:R-:W-:Y:S01]  /*0480*/  FSETP.NEU.AND P1, PT, R41, RZ, PT ;  /* 0x000000ff2900720b */ /* 0x020fe20003f2d000 */
[----:B------:R-:W-:Y:S02]  /*0490*/  UISETP.NE.U32.AND UP2, UPT, UR4, URZ, UPT ;  /* 0x000000ff0400728c */ /* 0x000fe4000bf45070 */
[----:B------:R-:W-:Y:S02]  /*04a0*/  UISETP.NE.AND.EX UP1, UPT, UR9, URZ, UPT, UP0 ;  /* 0x000000ff0900728c */ /* 0x000fe4000bf25300 */
[----:B------:R-:W-:-:S04]  /*04b0*/  UISETP.NE.AND.EX UP0, UPT, UR5, URZ, UPT, UP2 ;  /* 0x000000ff0500728c */ /* 0x000fc8000bf05320 */
[----:B------:R-:W-:-:S04]  /*04c0*/  USEL UR4, URZ, 0xffffffff, UP0 ;  /* 0xffffffffff047887 */ /* 0x000fc80008000000 */
[----:B------:R-:W-:Y:S01]  /*04d0*/  VOTEU.ANY UP0, P1 ;  /* 0x0000000000ff7886 */ /* 0x000fe20000800100 */
[----:B------:R-:W-:-:S04]  /*04e0*/  @!UP1 USEL UR4, URZ, 0xffffffff, UP0 ;  /* 0xffffffffff049887 */ /* 0x000fc80008000000 */
[----:B------:R-:W-:-:S04]  /*04f0*/  ULOP3.LUT UR4, UR4, 0x1, URZ, 0xc0, !UPT ;  /* 0x0000000104047892 */ /* 0x000fc8000f8ec0ff */
[----:B------:R-:W-:-:S11]  /*0500*/  UISETP.NE.U32.AND UP4, UPT, UR4, 0x1, UPT ;  /* 0x000000010400788c */ /* 0x000fd6000bf85070 */
.L_x_8:
[----:B------:R-:W3:Y:S01]  /*0510*/  SHFL.IDX PT, R0, R85, RZ, 0x1f ;  /* 0x00001fff55007589 */ /* 0x000ee200000e0000 */
[----:B------:R-:W-:-:S04]  /*0520*/  UISETP.NE.AND UP0, UPT, UR21, 0x2, UPT ;  /* 0x000000021500788c */ /* 0x000fc8000bf05270 */
[----:B------:R-:W-:Y:S02]  /*0530*/  UISETP.EQ.AND UP1, UPT, UR68, URZ, !UP0 ;  /* 0x000000ff4400728c */ /* 0x000fe4000c722270 */
[----:B------:R-:W-:-:S04]  /*0540*/  USEL UR40, URZ, 0x1, UP0 ;  /* 0x00000001ff287887 */ /* 0x000fc80008000000 */
[----:B------:R-:W-:Y:S02]  /*0550*/  PLOP3.LUT P4, PT, P0, PT, UP1, 0x80, 0x8 ;  /* 0x000000000008781c */ /* 0x000fe4000078f018 */
[----:B---3--:R-:W-:-:S13]  /*0560*/  ISETP.NE.AND P1, PT, R0, RZ, PT ;  /* 0x000000ff0000720c */ /* 0x008fda0003f25270 */
[----:B------:R-:W-:Y:S05]  /*0570*/  @P1 BRA `(.L_x_9) ;  /* 0x0000000000541947 */ /* 0x000fea0003800000 */
[----:B------:R-:W-:Y:S01]  /*0580*/  UMOV UR4, 0x400 ;  /* 0x0000040000047882 */ /* 0x000fe20000000000 */
[----:B------:R-:W-:Y:S01]  /*0590*/  UMOV UR8, 0x1 ;  /* 0x0000000100087882 */ /* 0x000fe20000000000 */
[----:B------:R-:W-:Y:S01]  /*05a0*/  UMOV UR6, 0x4 ;  /* 0x0000000400067882 */ /* 0x000fe20000000000 */
[----:B------:R-:W-:Y:S02]  /*05b0*/  ULEA UR4, UR47, UR4, 0x18 ;  /* 0x000000042f047291 */ /* 0x000fe4000f8ec0ff */
[----:B------:R-:W-:-:S04]  /*05c0*/  UIADD3 UR8, UPT, UPT, -UR8, 0x100000, URZ ;  /* 0x0010000008087890 */ /* 0x000fc8000fffe1ff */
[----:B------:R-:W-:Y:S02]  /*05d0*/  USHF.L.U32 UR9, UR8, 0xb, URZ ;  /* 0x0000000b08097899 */ /* 0x000fe400080006ff */
[----:B------:R-:W-:Y:S02]  /*05e0*/  USHF.L.U32 UR8, UR8, 0x1, URZ ;  /* 0x0000000108087899 */ /* 0x000fe400080006ff */
[----:B------:R-:W-:-:S04]  /*05f0*/  UIADD3 UR6, UPT, UPT, -UR6, 0x100000, URZ ;  /* 0x0010000006067890 */ /* 0x000fc8000fffe1ff */
[----:B------:R-:W-:Y:S02]  /*0600*/  USHF.L.U32 UR7, UR6, 0xb, URZ ;  /* 0x0000000b06077899 */ /* 0x000fe400080006ff */
[----:B------:R-:W-:Y:S01]  /*0610*/  USHF.L.U32 UR6, UR6, 0x1, URZ ;  /* 0x0000000106067899 */ /* 0x000fe200080006ff */
[----:B------:R-:W-:Y:S01]  /*0620*/  ELECT P1, URZ, PT ;  /* 0x0000000000ff782f */ /* 0x000fe20003820000 */
[----:B------:R-:W3:Y:S02]  /*0630*/  FENCE.VIEW.ASYNC.S ;  /* 0x00000000000073c6 */ /* 0x000ee40000000000 */
[----:B---3--:R3:W4:Y:S08]  /*0640*/  SYNCS.EXCH.64 URZ, [UR4], UR8 ;  /* 0x0000000804ff75b2 */ /* 0x0087300008000100 */
[----:B------:R3:W1:Y:S01]  /*0650*/  SYNCS.EXCH.64 URZ, [UR4+0x20], UR6 ;  /* 0x0000200604ff75b2 */ /* 0x0006620008000100 */
[----:B------:R3:W1:Y:S01]  /*0660*/  SYNCS.EXCH.64 URZ, [UR4+0x8], UR8 ;  /* 0x0000080804ff75b2 */ /* 0x0006620008000100 */
[----:B------:R3:W1:Y:S01]  /*0670*/  SYNCS.EXCH.64 URZ, [UR4+0x28], UR6 ;  /* 0x0000280604ff75b2 */ /* 0x0006620008000100 */
[----:B------:R3:W1:Y:S01]  /*0680*/  SYNCS.EXCH.64 URZ, [UR4+0x10], UR8 ;  /* 0x0000100804ff75b2 */ /* 0x0006620008000100 */
[----:B------:R3:W1:Y:S01]  /*0690*/  SYNCS.EXCH.64 URZ, [UR4+0x30], UR6 ;  /* 0x0000300604ff75b2 */ /* 0x0006620008000100 */
[----:B------:R3:W1:Y:S01]  /*06a0*/  SYNCS.EXCH.64 URZ, [UR4+0x18], UR8 ;  /* 0x0000180804ff75b2 */ /* 0x0006620008000100 */
[----:B------:R3:W1:Y:S01]  /*06b0*/  SYNCS.EXCH.64 URZ, [UR4+0x38], UR6 ;  /* 0x0000380604ff75b2 */ /* 0x0006620008000100 */
[----:B------:R-:W-:Y:S01]  /*06c0*/  NOP ;  /* 0x0000000000007918 */ /* 0x000fe20000000000 */
.L_x_9:
[----:B------:R-:W2:Y:S01]  /*06d0*/  SHFL.IDX PT, R0, R85, RZ, 0x1f ;  /* 0x00001fff55007589 */ /* 0x000ea200000e0000 */
[----:B------:R-:W-:Y:S01]  /*06e0*/  NOP ;  /* 0x0000000000007918 */ /* 0x000fe20000000000 */
[----:B--2---:R-:W-:-:S13]  /*06f0*/  ISETP.NE.AND P1, PT, R0, 0x1, PT ;  /* 0x000000010000780c */ /* 0x004fda0003f25270 */
[----:B------:R-:W-:Y:S05]  /*0700*/  @P1 BRA `(.L_x_10) ;  /* 0x0000000000541947 */ /* 0x000fea0003800000 */
[----:B---3--:R-:W-:Y:S01]  /*0710*/  UMOV UR4, 0x400 ;  /* 0x0000040000047882 */ /* 0x008fe20000000000 */
        /* <DEDUP_REMOVED lines=10> */
[----:B------:R-:W2:Y:S02]  /*07c0*/  FENCE.VIEW.ASYNC.S ;  /* 0x00000000000073c6 */ /* 0x000ea40000000000 */
[----:B--2---:R2:W3:Y:S08]  /*07d0*/  SYNCS.EXCH.64 URZ, [UR4+0x40], UR8 ;  /* 0x0000400804ff75b2 */ /* 0x0044f00008000100 */
        /* <DEDUP_REMOVED lines=8> */
.L_x_10:
[----:B------:R-:W4:Y:S01]  /*0860*/  SHFL.IDX PT, R0, R85, RZ, 0x1f ;  /* 0x00001fff55007589 */ /* 0x000f2200000e0000 */
[----:B------:R-:W-:Y:S01]  /*0870*/  NOP ;  /* 0x0000000000007918 */ /* 0x000fe20000000000 */
[----:B----4-:R-:W-:-:S13]  /*0880*/  ISETP.NE.AND P1, PT, R0, 0x3, PT ;  /* 0x000000030000780c */ /* 0x010fda0003f25270 */
[----:B------:R-:W-:Y:S05]  /*0890*/  @P1 BRA `(.L_x_11) ;  /* 0x00000000002c1947 */ /* 0x000fea0003800000 */
[----:B--23--:R-:W-:Y:S01]  /*08a0*/  UMOV UR6, 0x400 ;  /* 0x0000040000067882 */ /* 0x00cfe20000000000 */
[----:B------:R-:W-:Y:S01]  /*08b0*/  UMOV UR4, 0x20 ;  /* 0x0000002000047882 */ /* 0x000fe20000000000 */
[----:B------:R-:W-:Y:S02]  /*08c0*/  ULEA UR6, UR47, UR6, 0x18 ;  /* 0x000000062f067291 */ /* 0x000fe4000f8ec0ff */
[----:B------:R-:W-:-:S04]  /*08d0*/  UIADD3 UR4, UPT, UPT, -UR4, 0x100000, URZ ;  /* 0x0010000004047890 */ /* 0x000fc8000fffe1ff */
[----:B------:R-:W-:Y:S02]  /*08e0*/  USHF.L.U32 UR5, UR4, 0xb, URZ ;  /* 0x0000000b04057899 */ /* 0x000fe400080006ff */
[----:B------:R-:W-:Y:S01]  /*08f0*/  USHF.L.U32 UR4, UR4, 0x1, URZ ;  /* 0x0000000104047899 */ /* 0x000fe200080006ff */
[----:B------:R-:W-:Y:S01]  /*0900*/  ELECT P1, URZ, PT ;  /* 0x0000000000ff782f */ /* 0x000fe20003820000 */
[----:B------:R-:W2:Y:S10]  /*0910*/  FENCE.VIEW.ASYNC.S ;  /* 0x00000000000073c6 */ /* 0x000eb40000000000 */
[----:B--2---:R4:W2:Y:S01]  /*0920*/  SYNCS.EXCH.64 URZ, [UR6+0x80], UR4 ;  /* 0x0000800406ff75b2 */ /* 0x0048a20008000100 */
[----:B------:R4:W3:Y:S02]  /*0930*/  SYNCS.EXCH.64 URZ, [UR6+0x88], UR4 ;  /* 0x0000880406ff75b2 */ /* 0x0008e40008000100 */
[----:B----4-:R-:W-:Y:S01]  /*0940*/  NOP ;  /* 0x0000000000007918 */ /* 0x010fe20000000000 */
.L_x_11:
[----:B------:R-:W4:Y:S01]  /*0950*/  SHFL.IDX PT, R0, R85, RZ, 0x1f ;  /* 0x00001fff55007589 */ /* 0x000f2200000e0000 */
[----:B------:R-:W-:Y:S01]  /*0960*/  NOP ;  /* 0x0000000000007918 */ /* 0x000fe20000000000 */
[----:B----4-:R-:W-:-:S13]  /*0970*/  ISETP.NE.AND P1, PT, R0, 0x4, PT ;  /* 0x000000040000780c */ /* 0x010fda0003f25270 */
[----:B------:R-:W-:Y:S05]  /*0980*/  @P1 BRA `(.L_x_12) ;  /* 0x0000000000481947 */ /* 0x000fea0003800000 */
[----:B--23--:R-:W-:Y:S01]  /*0990*/  UMOV UR4, 0x720 ;  /* 0x0000072000047882 */ /* 0x00cfe20000000000 */
[----:B------:R-:W-:Y:S01]  /*09a0*/  UMOV UR6, 0x400 ;  /* 0x0000040000067882 */ /* 0x000fe20000000000 */
[----:B------:R-:W-:Y:S01]  /*09b0*/  USEL UR4, UR4, 0x620, UP4 ;  /* 0x0000062004047887 */ /* 0x000fe2000a000000 */
        /* <DEDUP_REMOVED lines=10> */
[----:B--2---:R4:W2:Y:S08]  /*0a60*/  SYNCS.EXCH.64 URZ, [UR6+0x90], UR8 ;  /* 0x0000900806ff75b2 */ /* 0x0048b00008000100 */
[----:B------:R4:W3:Y:S01]  /*0a70*/  SYNCS.EXCH.64 URZ, [UR6+0xa0], UR4 ;  /* 0x0000a00406ff75b2 */ /* 0x0008e20008000100 */
[----:B------:R4:W1:Y:S01]  /*0a80*/  SYNCS.EXCH.64 URZ, [UR6+0x98], UR8 ;  /* 0x0000980806ff75b2 */ /* 0x0008620008000100 */
[----:B------:R4:W1:Y:S02]  /*0a90*/  SYNCS.EXCH.64 URZ, [UR6+0xa8], UR4 ;  /* 0x0000a80406ff75b2 */ /* 0x0008640008000100 */
[----:B----4-:R-:W-:Y:S01]  /*0aa0*/  NOP ;  /* 0x0000000000007918 */ /* 0x010fe20000000000 */
.L_x_12:
[----:B------:R-:W4:Y:S01]  /*0ab0*/  SHFL.IDX PT, R0, R85, RZ, 0x1f ;  /* 0x00001fff55007589 */ /* 0x000f2200000e0000 */
[----:B------:R-:W-:Y:S01]  /*0ac0*/  NOP ;  /* 0x0000000000007918 */ /* 0x000fe20000000000 */
[----:B----4-:R-:W-:-:S13]  /*0ad0*/  ISETP.NE.AND P1, PT, R0, 0x5, PT ;  /* 0x000000050000780c */ /* 0x010fda0003f25270 */
[----:B------:R-:W-:Y:S05]  /*0ae0*/  @P1 BRA `(.L_x_13) ;  /* 0x0000000000541947 */ /* 0x000fea0003800000 */
[----:B--23--:R-:W-:Y:S01]  /*0af0*/  UMOV UR4, 0x400 ;  /* 0x0000040000047882 */ /* 0x00cfe20000000000 */
        /* <DEDUP_REMOVED lines=14> */
[----:B------:R4:W1:Y:S01]  /*0be0*/  SYNCS.EXCH.64 URZ, [UR4+0xd8], UR8 ;  /* 0x0000d80804ff75b2 */ /* 0x0008620008000100 */
[----:B------:R4:W1:Y:S01]  /*0bf0*/  SYNCS.EXCH.64 URZ, [UR4+0xc0], UR6 ;  /* 0x0000c00604ff75b2 */ /* 0x0008620008000100 */
[----:B------:R4:W1:Y:S01]  /*0c00*/  SYNCS.EXCH.64 URZ, [UR4+0xe0], UR8 ;  /* 0x0000e00804ff75b2 */ /* 0x0008620008000100 */
[----:B------:R4:W1:Y:S01]  /*0c10*/  SYNCS.EXCH.64 URZ, [UR4+0xc8], UR6 ;  /* 0x0000c80604ff75b2 */ /* 0x0008620008000100 */
[----:B------:R4:W1:Y:S02]  /*0c20*/  SYNCS.EXCH.64 URZ, [UR4+0xe8], UR8 ;  /* 0x0000e80804ff75b2 */ /* 0x0008640008000100 */
[----:B----4-:R-:W-:Y:S01]  /*0c30*/  NOP ;  /* 0x0000000000007918 */ /* 0x010fe20000000000 */
.L_x_13:
[----:B------:R-:W4:Y:S01]  /*0c40*/  SHFL.IDX PT, R0, R85, RZ, 0x1f ;  /* 0x00001fff55007589 */ /* 0x000f2200000e0000 */
[----:B------:R-:W-:Y:S01]  /*0c50*/  ISETP.NE.OR P0, PT, RZ, UR21, !P0 ;  /* 0x00000015ff007c0c */ /* 0x000fe2000c705670 */
        /* <DEDUP_REMOVED lines=12> */
[----:B------:R4:W3:Y:S01]  /*0d20*/  SYNCS.EXCH.64 URZ, [UR4+0x100], UR6 ;  /* 0x0001000604ff75b2 */ /* 0x0008e20008000100 */
[----:B------:R4:W1:Y:S01]  /*0d30*/  SYNCS.EXCH.64 URZ, [UR4+0xf8], UR6 ;  /* 0x0000f80604ff75b2 */ /* 0x0008620008000100 */
[----:B------:R4:W1:Y:S02]  /*0d40*/  SYNCS.EXCH.64 URZ, [UR4+0x108], UR6 ;  /* 0x0001080604ff75b2 */ /* 0x0008640008000100 */
[----:B----4-:R-:W-:Y:S01]  /*0d50*/  NOP ;  /* 0x0000000000007918 */ /* 0x010fe20000000000 */
.L_x_14:
[----:B------:R-:W-:Y:S01]  /*0d60*/  VOTEU.ALL UP0, P0 ;  /* 0x0000000000ff7886 */ /* 0x000fe20000000000 */
[----:B--23--:R-:W-:Y:S01]  /*0d70*/  UMOV UR4, 0x20 ;  /* 0x0000002000047882 */ /* 0x00cfe20000000000 */
[----:B------:R-:W2:Y:S01]  /*0d80*/  LDCU UR7, c[0x0][0x36c] ;  /* 0x00006d80ff0777ac */ /* 0x000ea20008000800 */
[----:B------:R-:W-:Y:S01]  /*0d90*/  NOP ;  /* 0x0000000000007918 */ /* 0x000fe20000000000 */
[----:B------:R-:W-:Y:S01]  /*0da0*/  LOP3.LUT R0, R97, 0x1f, RZ, 0xc0, !PT ;  /* 0x0000001f61007812 */ /* 0x000fe200078ec0ff */
[----:B------:R-:W-:Y:S01]  /*0db0*/  @!UP0 UMOV UR6, 0x400 ;  /* 0x0000040000068882 */ /* 0x000fe20000000000 */
[----:B------:R-:W-:-:S04]  /*0dc0*/  @!UP0 UIADD3 UR4, UPT, UPT, -UR4, 0x100000, URZ ;  /* 0x0010000004048890 */ /* 0x000fc8000fffe1ff */
[----:B------:R-:W-:Y:S02]  /*0dd0*/  @!UP0 USHF.L.U32 UR5, UR4, 0xb, URZ ;  /* 0x0000000b04058899 */ /* 0x000fe400080006ff */
[----:B------:R-:W-:Y:S02]  /*0de0*/  @!UP0 USHF.L.U32 UR4, UR4, 0x1, URZ ;  /* 0x0000000104048899 */ /* 0x000fe400080006ff */
[----:B------:R-:W-:Y:S01]  /*0df0*/  @!UP0 ULEA UR6, UR47, UR6, 0x18 ;  /* 0x000000062f068291 */ /* 0x000fe2000f8ec0ff */
[----:B------:R-:W-:Y:S01]  /*0e00*/  VOTEU.ALL UP0, P0 ;  /* 0x0000000000ff7886 */ /* 0x000fe20000000000 */
[----:B------:R-:W-:Y:S02]  /*0e10*/  UISETP.NE.AND UP5, UPT, UR21, URZ, UPT ;  /* 0x000000ff1500728c */ /* 0x000fe4000bfa5270 */
[----:B--2---:R-:W-:Y:S01]  /*0e20*/  UISETP.EQ.U32.AND UP6, UPT, UR7, 0x1, UPT ;  /* 0x000000010700788c */ /* 0x004fe2000bfc2070 */
[----:B------:R-:W2:Y:S07]  /*0e30*/  FENCE.VIEW.ASYNC.S ;  /* 0x00000000000073c6 */ /* 0x000eae0000000000 */
[----:B--2---:R2:W3:Y:S01]  /*0e40*/  @!UP0 SYNCS.EXCH.64 URZ, [UR6+0x110], UR4 ;  /* 0x0001100406ff85b2 */ /* 0x0044e20008000100 */
[----:B------:R-:W-:Y:S05]  /*0e50*/  BRA.U !UP6, `(.L_x_15) ;  /* 0x000000010e087547 */ /* 0x000fea000b800000 */
[----:B-1-3--:R-:W-:Y:S01]  /*0e60*/  UCGABAR_ARV ;  /* 0x00000000000079c7 */ /* 0x00afe20008000000 */
[----:B------:R-:W-:Y:S05]  /*0e70*/  BRA `(.L_x_16) ;  /* 0x0000000000047947 */ /* 0x000fea0003800000 */
.L_x_15:
[----:B-1-3--:R-:W-:Y:S01]  /*0e80*/  NOP ;  /* 0x0000000000007918 */ /* 0x00afe20000000000 */
.L_x_16:
[----:B------:R-:W1:Y:S01]  /*0e90*/  S2UR UR25, SR_CTAID.X ;  /* 0x00000000001979c3 */ /* 0x000e620000002500 */
[----:B------:R-:W-:-:S05]  /*0ea0*/  CS2R.32 R86, SR_CgaSize ;  /* 0x0000000000567805 */ /* 0x000fca0000008a00 */
[----:B------:R-:W-:-:S05]  /*0eb0*/  IMAD R86, R86, -0xa0, RZ ;  /* 0xffffff6056567824 */ /* 0x000fca00078e02ff */
[----:B--2---:R-:W-:-:S14]  /*0ec0*/  R2UR UR5, R86 ;  /* 0x00000000560572ca */ /* 0x004fdc00000e0000 */
[----:B------:R-:W2:Y:S01]  /*0ed0*/  LDCU UR5, c[0x0][UR5+0x2b0] ;  /* 0x00005600050577ac */ /* 0x000ea20008000800 */
[----:B------:R-:W-:-:S05]  /*0ee0*/  CS2R.32 R86, SR_CgaSize ;  /* 0x0000000000567805 */ /* 0x000fca0000008a00 */
[----:B------:R-:W-:-:S05]  /*0ef0*/  IMAD R86, R86, -0xa0, RZ ;  /* 0xffffff6056567824 */ /* 0x000fca00078e02ff */
[----:B------:R-:W-:-:S14]  /*0f00*/  R2UR UR4, R86 ;  /* 0x00000000560472ca */ /* 0x000fdc00000e0000 */
[----:B------:R-:W3:Y:S01]  /*0f10*/  LDCU UR4, c[0x0][UR4+0x2b4] ;  /* 0x00005680040477ac */ /* 0x000ee20008000800 */
[----:B------:R-:W4:Y:S01]  /*0f20*/  S2UR UR20, SR_CTAID.Y ;  /* 0x00000000001479c3 */ /* 0x000f220000002600 */
[----:B------:R-:W-:-:S05]  /*0f30*/  CS2R.32 R86, SR_CgaSize ;  /* 0x0000000000567805 */ /* 0x000fca0000008a00 */
[----:B------:R-:W-:-:S05]  /*0f40*/  IMAD R86, R86, -0xa0, RZ ;  /* 0xffffff6056567824 */ /* 0x000fca00078e02ff */
[----:B------:R-:W-:-:S14]  /*0f50*/  R2UR UR7, R86 ;  /* 0x00000000560772ca */ /* 0x000fdc00000e0000 */
[----:B------:R-:W3:Y:S01]  /*0f60*/  LDCU UR7, c[0x0][UR7+0x2a0] ;  /* 0x00005400070777ac */ /* 0x000ee20008000800 */
[----:B------:R-:W-:Y:S01]  /*0f70*/  UISETP.GT.U32.AND UP0, UPT, UR68, 0xffff, UPT ;  /* 0x0000ffff4400788c */ /* 0x000fe2000bf04070 */
[----:B------:R-:W-:-:S05]  /*0f80*/  CS2R.32 R86, SR_CgaSize ;  /* 0x0000000000567805 */ /* 0x000fca0000008a00 */
[----:B------:R-:W-:-:S05]  /*0f90*/  IMAD R86, R86, -0xa0, RZ ;  /* 0xffffff6056567824 */ /* 0x000fca00078e02ff */
[----:B------:R-:W-:-:S14]  /*0fa0*/  R2UR UR63, R86 ;  /* 0x00000000563f72ca */ /* 0x000fdc00000e0000 */
[----:B------:R-:W3:Y:S01]  /*0fb0*/  LDCU UR63, c[0x0][UR63+0x2a4] ;  /* 0x000054803f3f77ac */ /* 0x000ee20008000800 */
[----:B------:R-:W3:Y:S01]  /*0fc0*/  LDCU UR24, c[0x0][0xb24] ;  /* 0x00016480ff1877ac */ /* 0x000ee20008000800 */
[----:B------:R-:W3:Y:S01]  /*0fd0*/  LDCU UR42, c[0x0][0xb24] ;  /* 0x00016480ff2a77ac */ /* 0x000ee20008000800 */
[----:B-1----:R-:W-:Y:S01]  /*0fe0*/  I2FP.F32.U32 R3, UR25 ;  /* 0x0000001900037c45 */ /* 0x002fe20008201000 */
[----:B------:R-:W1:Y:S04]  /*0ff0*/  LDCU UR27, c[0x0][0xb30] ;  /* 0x00016600ff1b77ac */ /* 0x000e680008000800 */
[----:B--2---:R-:W-:Y:S01]  /*1000*/  FMUL R3, R3, UR5 ;  /* 0x0000000503037c20 */ /* 0x004fe20008400000 */
[----:B------:R-:W-:Y:S01]  /*1010*/  USEL UR5, UR68, 0xffff, !UP0 ;  /* 0x0000ffff44057887 */ /* 0x000fe2000c000000 */
[----:B----4-:R-:W-:Y:S01]  /*1020*/  I2FP.F32.U32 R2, UR20 ;  /* 0x0000001400027c45 */ /* 0x010fe20008201000 */
[----:B------:R-:W-:-:S03]  /*1030*/  USHF.L.U32 UR37, UR47, 0xa, URZ ;  /* 0x0000000a2f257899 */ /* 0x000fc600080006ff */
[----:B------:R-:W2:Y:S01]  /*1040*/  F2I.U32.TRUNC.NTZ R3, R3 ;  /* 0x0000000300037305 */ /* 0x000ea2000020f000 */
[----:B------:R-:W-:Y:S01]  /*1050*/  ULOP3.LUT UR31, UR5, 0xffff, URZ, 0xc0, !UPT ;  /* 0x0000ffff051f7892 */ /* 0x000fe2000f8ec0ff */
[----:B---3--:R-:W-:Y:S01]  /*1060*/  FMUL R2, R2, UR4 ;  /* 0x0000000402027c20 */ /* 0x008fe20008400000 */
[----:B------:R-:W-:-:S05]  /*1070*/  UMOV UR11, 0x55 ;  /* 0x00000055000b7882 */ /* 0x000fca0000000000 */
[----:B------:R-:W3:Y:S01]  /*1080*/  F2I.U32.TRUNC.NTZ R2, R2 ;  /* 0x0000000200027305 */ /* 0x000ee2000020f000 */
[----:B--2---:R-:W-:Y:S02]  /*1090*/  R2UR UR4, R3 ;  /* 0x00000000030472ca */ /* 0x004fe400000e0000 */
[----:B------:R-:W-:Y:S02]  /*10a0*/  PRMT R3, RZ, 0x7610, R3 ;  /* 0x00007610ff037816 */ /* 0x000fe40000000003 */
[----:B---3--:R-:W-:Y:S02]  /*10b0*/  R2UR UR6, R2 ;  /* 0x00000000020672ca */ /* 0x008fe400000e0000 */
[----:B------:R-:W-:-:S07]  /*10c0*/  PRMT R2, RZ, 0x7610, R2 ;  /* 0x00007610ff027816 */ /* 0x000fce0000000002 */
[----:B------:R-:W-:-:S04]  /*10d0*/  UIADD3 UR5, UPT, UPT, -UR4, URZ, URZ ;  /* 0x000000ff04057290 */ /* 0x000fc8000fffe1ff */
[----:B------:R-:W-:Y:S02]  /*10e0*/  UIMAD UR5, UR7, UR5, UR25 ;  /* 0x00000005070572a4 */ /* 0x000fe4000f8e0219 */
[----:B------:R-:W-:-:S04]  /*10f0*/  UIADD3 UR4, UPT, UPT, -UR6, URZ, URZ ;  /* 0x000000ff06047290 */ /* 0x000fc8000fffe1ff */
[----:B------:R-:W-:Y:S01]  /*1100*/  IMAD.U32 R86, RZ, RZ, UR5 ;  /* 0x00000005ff567e24 */ /* 0x000fe2000f8e00ff */
[----:B------:R-:W-:Y:S01]  /*1110*/  UIMAD UR63, UR63, UR4, UR20 ;  /* 0x000000043f3f72a4 */ /* 0x000fe2000f8e0214 */
[----:B-1----:R-:W-:Y:S11]  /*1120*/  BRA.U UP5, `(.L_x_17) ;  /* 0x0000000105607547 */ /* 0x002ff6000b800000 */
[----:B------:R-:W-:-:S13]  /*1130*/  R2UR UR4, R86 ;  /* 0x00000000560472ca */ /* 0x000fda00000e0000 */
[----:B------:R-:W-:Y:S02]  /*1140*/  UISETP.GT.U32.AND UP0, UPT, UR4, 0x1, UPT ;  /* 0x000000010400788c */ /* 0x000fe4000bf04070 */
[----:B------:R-:W-:Y:S02]  /*1150*/  ULOP3.LUT UR10, UR4, 0xfffffffe, URZ, 0xc0, !UPT ;  /* 0xfffffffe040a7892 */ /* 0x000fe4000f8ec0ff */
[----:B------:R-:W-:Y:S02]  /*1160*/  UISETP.NE.AND UP3, UPT, UR63, URZ, UP0 ;  /* 0x000000ff3f00728c */ /* 0x000fe40008765270 */
[----:B------:R-:W-:Y:S02]  /*1170*/  UISETP.NE.AND UP2, UPT, UR63, 0x1, UP0 ;  /* 0x000000013f00788c */ /* 0x000fe40008745270 */
[----:B------:R-:W-:Y:S02]  /*1180*/  UISETP.NE.AND UP1, UPT, UR63, 0x2, UP0 ;  /* 0x000000023f00788c */ /* 0x000fe40008725270 */
[----:B------:R-:W-:-:S02]  /*1190*/  UISETP.NE.AND UP0, UPT, UR63, 0x3, UP0 ;  /* 0x000000033f00788c */ /* 0x000fc40008705270 */
[----:B------:R-:W-:Y:S02]  /*11a0*/  USEL UR6, URZ, 0x1, UP3 ;  /* 0x00000001ff067887 */ /* 0x000fe40009800000 */
[----:B------:R-:W-:Y:S02]  /*11b0*/  USEL UR5, URZ, 0x4, UP2 ;  /* 0x00000004ff057887 */ /* 0x000fe40009000000 */
[----:B------:R-:W-:Y:S02]  /*11c0*/  USEL UR4, URZ, 0x10, UP1 ;  /* 0x00000010ff047887 */ /* 0x000fe40008800000 */
[----:B------:R-:W-:Y:S02]  /*11d0*/  USEL UR9, URZ, 0x40, UP0 ;  /* 0x00000040ff097887 */ /* 0x000fe40008000000 */
[----:B------:R-:W-:Y:S02]  /*11e0*/  USEL UR8, URZ, 0x2, UP3 ;  /* 0x00000002ff087887 */ /* 0x000fe40009800000 */
[----:B------:R-:W-:-:S02]  /*11f0*/  UIADD3 UR4, UPT, UPT, UR4, UR5, UR6 ;  /* 0x0000000504047290 */ /* 0x000fc4000fffe006 */
[----:B------:R-:W-:Y:S02]  /*1200*/  USEL UR6, URZ, 0x20, UP1 ;  /* 0x00000020ff067887 */ /* 0x000fe40008800000 */
[----:B------:R-:W-:Y:S02]  /*1210*/  USEL UR7, URZ, 0x8, UP2 ;  /* 0x00000008ff077887 */ /* 0x000fe40009000000 */
[----:B------:R-:W-:Y:S02]  /*1220*/  UIADD3 UR5, UPT, UPT, UR8, UR9, UR4 ;  /* 0x0000000908057290 */ /* 0x000fe4000fffe004 */
[----:B------:R-:W-:Y:S02]  /*1230*/  ULEA UR4, UR63, UR10, 0x1 ;  /* 0x0000000a3f047291 */ /* 0x000fe4000f8e08ff */
[----:B------:R-:W-:Y:S02]  /*1240*/  USEL UR8, URZ, 0x80, UP0 ;  /* 0x00000080ff087887 */ /* 0x000fe40008000000 */
[----:B------:R-:W-:-:S03]  /*1250*/  UIADD3 UR5, UPT, UPT, UR6, UR7, UR5 ;  /* 0x0000000706057290 */ /* 0x000fc6000fffe005 */
[----:B------:R-:W-:Y:S01]  /*1260*/  UMOV UR6, 0x3 ;  /* 0x0000000300067882 */ /* 0x000fe20000000000 */
[----:B------:R-:W-:Y:S02]  /*1270*/  UIADD3 UR5, UPT, UPT, UR5, UR8, URZ ;  /* 0x0000000805057290 */ /* 0x000fe4000fffe0ff */
[----:B------:R-:W-:-:S04]  /*1280*/  USHF.L.U32 UR4, UR6, UR4, URZ ;  /* 0x0000000406047299 */ /* 0x000fc800080006ff */
[----:B------:R-:W-:Y:S02]  /*1290*/  MOV R3, UR5 ;  /* 0x0000000500037c02 */ /* 0x000fe40008000f00 */
[----:B------:R-:W-:-:S07]  /*12a0*/  IMAD.U32 R2, RZ, RZ, UR4 ;  /* 0x00000004ff027e24 */ /* 0x000fce000f8e00ff */
.L_x_17:
[----:B------:R-:W1:Y:S01]  /*12b0*/  S2UR UR36, SR_CTAID.Z ;  /* 0x00000000002479c3 */ /* 0x000e620000002700 */
[----:B------:R-:W-:Y:S02]  /*12c0*/  UISETP.GE.AND UP0, UPT, UR24, 0x1, UPT ;  /* 0x000000011800788c */ /* 0x000fe4000bf06270 */
[----:B------:R-:W-:Y:S02]  /*12d0*/  UISETP.NE.AND UP3, UPT, UR21, 0x2, UPT ;  /* 0x000000021500788c */ /* 0x000fe4000bf65270 */
[----:B------:R-:W-:Y:S02]  /*12e0*/  ULOP3.LUT UR37, UR37, 0x1800, URZ, 0xc0, !UPT ;  /* 0x0000180025257892 */ /* 0x000fe4000f8ec0ff */
[----:B------:R-:W-:Y:S01]  /*12f0*/  USHF.L.U32 UR31, UR11, UR31, URZ ;  /* 0x0000001f0b1f7299 */ /* 0x000fe200080006ff */
[----:B------:R-:W-:Y:S02]  /*1300*/  UMOV UR16, UR25 ;  /* 0x0000001900107c82 */ /* 0x000fe40008000000 */
[----:B------:R-:W-:Y:S09]  /*1310*/  BRA.U !UP0, `(.L_x_18) ;  /* 0x0000000108d47547 */ /* 0x000ff2000b800000 */
[----:B------:R-:W2:Y:S01]  /*1320*/  LDCU.128 UR12, c[0x0][0xb10] ;  /* 0x00016200ff0c77ac */ /* 0x000ea20008000c00 */
[----:B------:R-:W3:Y:S01]  /*1330*/  LDCU UR6, c[0x0][0x370] ;  /* 0x00006e00ff0677ac */ /* 0x000ee20008000800 */
[----:B------:R-:W4:Y:S01]  /*1340*/  LDCU UR5, c[0x0][0x374] ;  /* 0x00006e80ff0577ac */ /* 0x000f220008000800 */
[----:B------:R-:W1:Y:S01]  /*1350*/  LDCU UR26, c[0x0][0xb0c] ;  /* 0x00016180ff1a77ac */ /* 0x000e620008000800 */
[----:B------:R-:W1:Y:S01]  /*1360*/  LDCU UR4, c[0x0][0xb20] ;  /* 0x00016400ff0477ac */ /* 0x000e620008000800 */
[----:B------:R-:W1:Y:S01]  /*1370*/  LDCU.64 UR8, c[0x0][0xb28] ;  /* 0x00016500ff0877ac */ /* 0x000e620008000a00 */
[----:B--2---:R-:W-:Y:S02]  /*1380*/  UISETP.NE.AND UP0, UPT, UR14, 0x1, UPT ;  /* 0x000000010e00788c */ /* 0x004fe4000bf05270 */
[----:B----4-:R-:W-:Y:S02]  /*1390*/  UIMAD.WIDE.U32 UR10, UR5, UR15, URZ ;  /* 0x0000000f050a72a5 */ /* 0x010fe4000f8e00ff */
[----:B---3--:R-:W-:-:S02]  /*13a0*/  UIMAD.WIDE.U32 UR18, UR6, UR12, URZ ;  /* 0x0000000c061272a5 */ /* 0x008fc4000f8e00ff */
[----:B-1----:R-:W-:Y:S02]  /*13b0*/  UISETP.NE.AND UP1, UPT, UR26, 0x1, UPT ;  /* 0x000000011a00788c */ /* 0x002fe4000bf25270 */
[----:B------:R-:W-:Y:S01]  /*13c0*/  UISETP.NE.AND UP2, UPT, UR24, 0x1, UPT ;  /* 0x000000011800788c */ /* 0x000fe2000bf45270 */
[----:B------:R-:W-:Y:S02]  /*13d0*/  UMOV UR10, UR11 ;  /* 0x0000000b000a7c82 */ /* 0x000fe40008000000 */
[----:B------:R-:W-:Y:S01]  /*13e0*/  UMOV UR18, UR19 ;  /* 0x0000001300127c82 */ /* 0x000fe20008000000 */
[----:B------:R-:W-:Y:S02]  /*13f0*/  @UP0 USHF.R.U32.HI UR5, URZ, UR4, UR10 ;  /* 0x00000004ff050299 */ /* 0x000fe4000801160a */
[----:B------:R-:W-:Y:S02]  /*1400*/  UIMAD.WIDE.U32 UR22, UR20, UR15, URZ ;  /* 0x0000000f141672a5 */ /* 0x000fe4000f8e00ff */
[----:B------:R-:W-:-:S02]  /*1410*/  UIMAD.WIDE.U32 UR10, UR5, UR8, URZ ;  /* 0x00000008050a72a5 */ /* 0x000fc4000f8e00ff */
[----:B------:R-:W-:Y:S02]  /*1420*/  @UP1 USHF.R.U32.HI UR6, URZ, UR13, UR18 ;  /* 0x0000000dff061299 */ /* 0x000fe40008011612 */
[----:B------:R-:W-:Y:S02]  /*1430*/  UIMAD.WIDE.U32 UR16, UR25, UR12, URZ ;  /* 0x0000000c191072a5 */ /* 0x000fe4000f8e00ff */
[----:B------:R-:W-:Y:S01]  /*1440*/  UIMAD.WIDE.U32 UR18, UR6, UR8, URZ ;  /* 0x00000008061272a5 */ /* 0x000fe2000f8e00ff */
[----:B------:R-:W-:Y:S01]  /*1450*/  UMOV UR22, UR23 ;  /* 0x0000001700167c82 */ /* 0x000fe20008000000 */
[----:B------:R-:W-:Y:S01]  /*1460*/  UMOV UR10, UR11 ;  /* 0x0000000b000a7c82 */ /* 0x000fe20008000000 */
[----:B------:R-:W-:Y:S02]  /*1470*/  USHF.R.U32.HI UR22, URZ, UR4, UR22 ;  /* 0x00000004ff167299 */ /* 0x000fe40008011616 */
[----:B------:R-:W-:Y:S02]  /*1480*/  @UP2 USHF.R.U32.HI UR5, URZ, UR9, UR10 ;  /* 0x00000009ff052299 */ /* 0x000fe4000801160a */
[----:B------:R-:W-:Y:S01]  /*1490*/  UMOV UR7, UR19 ;  /* 0x0000001300077c82 */ /* 0x000fe20008000000 */
[----:B------:R-:W-:Y:S01]  /*14a0*/  UMOV UR16, UR17 ;  /* 0x0000001100107c82 */ /* 0x000fe20008000000 */
[----:B------:R-:W-:-:S02]  /*14b0*/  @UP2 USHF.R.U32.HI UR6, URZ, UR9, UR7 ;  /* 0x00000009ff062299 */ /* 0x000fc40008011607 */
[----:B------:R-:W-:Y:S02]  /*14c0*/  USHF.R.U32.HI UR16, URZ, UR13, UR16 ;  /* 0x0000000dff107299 */ /* 0x000fe40008011610 */
[----:B------:R-:W-:Y:S02]  /*14d0*/  USEL UR4, UR20, UR22, !UP0 ;  /* 0x0000001614047287 */ /* 0x000fe4000c000000 */
[----:B------:R-:W-:Y:S02]  /*14e0*/  UIMAD UR7, UR5, UR24, URZ ;  /* 0x00000018050772a4 */ /* 0x000fe4000f8e02ff */
[----:B------:R-:W-:Y:S02]  /*14f0*/  USEL UR5, UR25, UR16, !UP1 ;  /* 0x0000001019057287 */ /* 0x000fe4000c800000 */
[----:B------:R-:W-:Y:S02]  /*1500*/  UIMAD UR12, UR6, UR24, URZ ;  /* 0x00000018060c72a4 */ /* 0x000fe4000f8e02ff */
[----:B------:R-:W-:-:S02]  /*1510*/  UISETP.GE.AND UP0, UPT, UR4, UR7, UPT ;  /* 0x000000070400728c */ /* 0x000fc4000bf06270 */
[----:B------:R-:W-:Y:S02]  /*1520*/  UIMAD.WIDE.U32 UR10, UR4, UR8, URZ ;  /* 0x00000008040a72a5 */ /* 0x000fe4000f8e00ff */
[----:B------:R-:W-:Y:S02]  /*1530*/  UISETP.GE.OR UP0, UPT, UR5, UR12, UP0 ;  /* 0x0000000c0500728c */ /* 0x000fe40008706670 */
[----:B------:R-:W-:Y:S02]  /*1540*/  UIMAD.WIDE.U32 UR12, UR5, UR8, URZ ;  /* 0x00000008050c72a5 */ /* 0x000fe4000f8e00ff */
[----:B------:R-:W-:Y:S01]  /*1550*/  UIADD3 UR10, UPT, UPT, -UR4, URZ, URZ ;  /* 0x000000ff040a7290 */ /* 0x000fe2000fffe1ff */
[----:B------:R-:W-:Y:S01]  /*1560*/  UMOV UR8, UR11 ;  /* 0x0000000b00087c82 */ /* 0x000fe20008000000 */
[----:B------:R-:W-:Y:S02]  /*1570*/  UIADD3 UR16, UPT, UPT, -UR5, URZ, URZ ;  /* 0x000000ff05107290 */ /* 0x000fe4000fffe1ff */
[----:B------:R-:W-:-:S03]  /*1580*/  USHF.R.U32.HI UR8, URZ, UR9, UR8 ;  /* 0x00000009ff087299 */ /* 0x000fc60008011608 */
[----:B------:R-:W-:Y:S01]  /*1590*/  @!UP0 UMOV UR7, UR13 ;  /* 0x0000000d00078c82 */ /* 0x000fe20008000000 */
[----:B------:R-:W-:Y:S02]  /*15a0*/  UIMAD UR20, UR14, UR10, UR20 ;  /* 0x0000000a0e1472a4 */ /* 0x000fe4000f8e0214 */
[----:B------:R-:W-:Y:S02]  /*15b0*/  USEL UR8, UR4, UR8, !UP2 ;  /* 0x0000000804087287 */ /* 0x000fe4000d000000 */
[----:B------:R-:W-:Y:S02]  /*15c0*/  @!UP0 USHF.R.U32.HI UR7, URZ, UR9, UR7 ;  /* 0x00000009ff078299 */ /* 0x000fe40008011607 */
[----:B------:R-:W-:Y:S02]  /*15d0*/  UIADD3 UR9, UPT, UPT, -UR8, URZ, URZ ;  /* 0x000000ff08097290 */ /* 0x000fe4000fffe1ff */
[----:B------:R-:W-:Y:S02]  /*15e0*/  @!UP0 USEL UR7, UR5, UR7, !UP2 ;  /* 0x0000000705078287 */ /* 0x000fe4000d000000 */
[----:B------:R-:W-:-:S02]  /*15f0*/  UIMAD UR9, UR24, UR9, UR4 ;  /* 0x00000009180972a4 */ /* 0x000fc4000f8e0204 */
[----:B------:R-:W-:Y:S02]  /*1600*/  @!UP0 UIADD3 UR8, UPT, UPT, UR8, -UR7, URZ ;  /* 0x8000000708088290 */ /* 0x000fe4000fffe0ff */
[----:B------:R-:W-:Y:S02]  /*1610*/  @!UP0 UIMAD UR6, UR9, UR6, UR7 ;  /* 0x00000006090682a4 */ /* 0x000fe4000f8e0207 */
[----:B------:R-:W-:Y:S02]  /*1620*/  @!UP0 UIMAD UR4, UR8, UR24, UR5 ;  /* 0x00000018080482a4 */ /* 0x000fe4000f8e0205 */
[----:B------:R-:W-:Y:S02]  /*1630*/  UIMAD UR16, UR26, UR16, UR25 ;  /* 0x000000101a1072a4 */ /* 0x000fe4000f8e0219 */
[----:B------:R-:W-:Y:S01]  /*1640*/  UIMAD UR20, UR4, UR14, UR20 ;  /* 0x0000000e041472a4 */ /* 0x000fe2000f8e0214 */
[----:B------:R-:W-:Y:S02]  /*1650*/  @!UP0 UMOV UR5, UR6 ;  /* 0x0000000600058c82 */ /* 0x000fe40008000000 */
[----:B------:R-:W-:-:S12]  /*1660*/  UIMAD UR16, UR5, UR26, UR16 ;  /* 0x0000001a051072a4 */ /* 0x000fd8000f8e0210 */
.L_x_18:
[----:B------:R-:W-:-:S09]  /*1670*/  UISETP.NE.AND UP0, UPT, UR27, 0x1, UPT ;  /* 0x000000011b00788c */ /* 0x000fd2000bf05270 */
[----:B------:R-:W-:Y:S05]  /*1680*/  BRA.U UP0, `(.L_x_19) ;  /* 0x0000000100447547 */ /* 0x000fea000b800000 */
[----:B------:R-:W2:Y:S01]  /*1690*/  LDCU.128 UR8, c[0x0][0xb10] ;  /* 0x00016200ff0877ac */ /* 0x000ea20008000c00 */
[----:B------:R-:W3:Y:S01]  /*16a0*/  LDCU UR12, c[0x0][0xb0c] ;  /* 0x00016180ff0c77ac */ /* 0x000ee20008000800 */
[----:B------:R-:W4:Y:S01]  /*16b0*/  LDCU UR13, c[0x0][0xb20] ;  /* 0x00016400ff0d77ac */ /* 0x000f220008000800 */
[----:B--2---:R-:W-:Y:S02]  /*16c0*/  UIMAD.WIDE.U32 UR6, UR16, UR8, URZ ;  /* 0x00000008100672a5 */ /* 0x004fe4000f8e00ff */
[----:B------:R-:W-:Y:S02]  /*16d0*/  UIMAD.WIDE.U32 UR4, UR20, UR11, URZ ;  /* 0x0000000b140472a5 */ /* 0x000fe4000f8e00ff */
[----:B---3--:R-:W-:Y:S02]  /*16e0*/  UISETP.NE.AND UP1, UPT, UR12, 0x1, UPT ;  /* 0x000000010c00788c */ /* 0x008fe4000bf25270 */
[----:B------:R-:W-:Y:S01]  /*16f0*/  UISETP.NE.AND UP0, UPT, UR10, 0x1, UPT ;  /* 0x000000010a00788c */ /* 0x000fe2000bf05270 */
[----:B------:R-:W-:-:S02]  /*1700*/  UMOV UR6, UR7 ;  /* 0x0000000700067c82 */ /* 0x000fc40008000000 */
[----:B------:R-:W-:Y:S01]  /*1710*/  UMOV UR4, UR5 ;  /* 0x0000000500047c82 */ /* 0x000fe20008000000 */
[----:B------:R-:W-:Y:S02]  /*1720*/  USHF.R.U32.HI UR6, URZ, UR9, UR6 ;  /* 0x00000009ff067299 */ /* 0x000fe40008011606 */
[----:B----4-:R-:W-:Y:S02]  /*1730*/  USHF.R.U32.HI UR4, URZ, UR13, UR4 ;  /* 0x0000000dff047299 */ /* 0x010fe40008011604 */
[----:B------:R-:W-:Y:S02]  /*1740*/  USEL UR5, UR16, UR6, !UP1 ;  /* 0x0000000610057287 */ /* 0x000fe4000c800000 */
[----:B------:R-:W-:-:S04]  /*1750*/  USEL UR4, UR20, UR4, !UP0 ;  /* 0x0000000414047287 */ /* 0x000fc8000c000000 */
[----:B------:R-:W-:Y:S02]  /*1760*/  UIADD3 UR6, UPT, UPT, -UR4, UR5, URZ ;  /* 0x0000000504067290 */ /* 0x000fe4000fffe1ff */
[----:B------:R-:W-:Y:S02]  /*1770*/  UIADD3 UR4, UPT, UPT, UR4, -UR5, URZ ;  /* 0x8000000504047290 */ /* 0x000fe4000fffe0ff */
[----:B------:R-:W-:Y:S02]  /*1780*/  UIMAD UR20, UR6, UR10, UR20 ;  /* 0x0000000a061472a4 */ /* 0x000fe4000f8e0214 */
[----:B------:R-:W-:-:S12]  /*1790*/  UIMAD UR16, UR4, UR12, UR16 ;  /* 0x0000000c041072a4 */ /* 0x000fd8000f8e0210 */
.L_x_19:
[----:B------:R-:W-:Y:S05]  /*17a0*/  BRA.U !UP6, `(.L_x_20) ;  /* 0x000000010e0c7547 */ /* 0x000fea000b800000 */
[----:B------:R-:W-:Y:S01]  /*17b0*/  UCGABAR_WAIT ;  /* 0x0000000000007dc7 */ /* 0x000fe20008000000 */
[----:B------:R-:W-:Y:S01]  /*17c0*/  CCTL.IVALL ;  /* 0x00000000ff00798f */ /* 0x000fe20002000000 */
[----:B------:R-:W-:Y:S05]  /*17d0*/  BRA `(.L_x_21) ;  /* 0x0000000000047947 */ /* 0x000fea0003800000 */
.L_x_20:
[----:B------:R-:W-:Y:S06]  /*17e0*/  BAR.SYNC.DEFER_BLOCKING 0x0 ;  /* 0x0000000000007b1d */ /* 0x000fec0000010000 */
.L_x_21:
[----:B------:R-:W-:Y:S05]  /*17f0*/  BRA.U UP3, `(.L_x_22) ;  /* 0x00000015037c7547 */ /* 0x000fea000b800000 */
[----:B------:R-:W2:Y:S01]  /*1800*/  LDCU UR6, c[0x0][0x38c] ;  /* 0x00007180ff0677ac */ /* 0x000ea20008000800 */
[----:B------:R-:W-:Y:S01]  /*1810*/  PLOP3.LUT P2, PT, PT, PT, UP4, 0x80, 0x8 ;  /* 0x000000000008781c */ /* 0x000fe20003f4f048 */
[----:B------:R-:W-:Y:S01]  /*1820*/  IMAD.MOV.U32 R12, RZ, RZ, 0x1 ;  /* 0x00000001ff0c7424 */ /* 0x000fe200078e00ff */
[----:B------:R-:W-:Y:S01]  /*1830*/  ISETP.NE.AND P3, PT, R0, RZ, P4 ;  /* 0x000000ff0000720c */ /* 0x000fe20002765270 */
[----:B------:R-:W-:Y:S01]  /*1840*/  USHF.L.U32 UR7, UR25, 0x7, URZ ;  /* 0x0000000719077899 */ /* 0x000fe200080006ff */
[----:B------:R-:W-:Y:S01]  /*1850*/  PLOP3.LUT P2, PT, P2, PT, PT, 0x8, 0x80 ;  /* 0x000000000080781c */ /* 0x000fe2000174e170 */
[----:B------:R-:W-:Y:S01]  /*1860*/  USHF.L.U32 UR55, UR25, 0x6, URZ ;  /* 0x0000000619377899 */ /* 0x000fe200080006ff */
[----:B------:R-:W-:Y:S01]  /*1870*/  CS2R R10, SRZ ;  /* 0x00000000000a7805 */ /* 0x000fe2000001ff00 */
[----:B------:R-:W-:Y:S01]  /*1880*/  UISETP.NE.AND UP1, UPT, UR21, URZ, UPT ;  /* 0x000000ff1500728c */ /* 0x000fe2000bf25270 */
[----:B------:R-:W-:Y:S01]  /*1890*/  IMAD.MOV.U32 R9, RZ, RZ, RZ ;  /* 0x000000ffff097224 */ /* 0x000fe200078e00ff */
[----:B------:R-:W3:Y:S01]  /*18a0*/  LDCU UR49, c[0x0][0x370] ;  /* 0x00006e00ff3177ac */ /* 0x000ee20008000800 */
[----:B------:R-:W-:Y:S01]  /*18b0*/  IMAD.MOV.U32 R8, RZ, RZ, 0x1 ;  /* 0x00000001ff087424 */ /* 0x000fe200078e00ff */
[----:B------:R-:W4:Y:S01]  /*18c0*/  LDCU.64 UR44, c[0x0][0x348] ;  /* 0x00006900ff2c77ac */ /* 0x000f220008000a00 */
[----:B--2---:R-:W-:-:S02]  /*18d0*/  UIADD3 UR5, UPT, UPT, UR6, 0x7f, URZ ;  /* 0x0000007f06057890 */ /* 0x004fc4000fffe0ff */
[----:B------:R-:W-:Y:S02]  /*18e0*/  UIADD3 UR56, UPT, UPT, UR6, 0xfe, URZ ;  /* 0x000000fe06387890 */ /* 0x000fe4000fffe0ff */
[----:B------:R-:W-:Y:S01]  /*18f0*/  USHF.R.S32.HI UR4, URZ, 0x1f, UR5 ;  /* 0x0000001fff047899 */ /* 0x000fe20008011405 */
[----:B------:R-:W2:Y:S03]  /*1900*/  LDCU UR48, c[0x0][0x374] ;  /* 0x00006e80ff3077ac */ /* 0x000ea60008000800 */
[----:B------:R-:W-:Y:S02]  /*1910*/  ULEA.HI UR4, UR4, UR5, URZ, 0x7 ;  /* 0x0000000504047291 */ /* 0x000fe4000f8f38ff */
[----:B------:R-:W-:Y:S02]  /*1920*/  UIADD3 UR5, UPT, UPT, UR6, -0x1, URZ ;  /* 0xffffffff06057890 */ /* 0x000fe4000fffe0ff */
[----:B------:R-:W-:-:S02]  /*1930*/  USHF.R.S32.HI UR51, URZ, 0x7, UR4 ;  /* 0x00000007ff337899 */ /* 0x000fc40008011404 */
[----:B------:R-:W-:Y:S02]  /*1940*/  UISETP.GE.U32.AND UP2, UPT, UR5, -0xff, UPT ;  /* 0xffffff010500788c */ /* 0x000fe4000bf46070 */
[----:B------:R-:W-:Y:S02]  /*1950*/  UISETP.LT.U32.AND UP0, UPT, UR51, 0x4, UPT ;  /* 0x000000043300788c */ /* 0x000fe4000bf01070 */
[----:B------:R-:W-:Y:S02]  /*1960*/  ULOP3.LUT UR5, UR7, 0x80, URZ, 0xc0, !UPT ;  /* 0x0000008007057892 */ /* 0x000fe4000f8ec0ff */
[----:B------:R-:W-:Y:S02]  /*1970*/  USEL UR50, UR51, 0x4, UP0 ;  /* 0x0000000433327887 */ /* 0x000fe40008000000 */
[----:B------:R-:W-:Y:S02]  /*1980*/  ULOP3.LUT UR55, UR55, 0x40, URZ, 0xc0, !UPT ;  /* 0x0000004037377892 */ /* 0x000fe4000f8ec0ff */
[----:B------:R-:W-:-:S02]  /*1990*/  UIADD3 UR4, UPT, UPT, UR50, -0x1, URZ ;  /* 0xffffffff32047890 */ /* 0x000fc4000fffe0ff */
[----:B------:R-:W-:Y:S02]  /*19a0*/  @UP2 UIADD3 UR4, UPT, UPT, UR50, URZ, URZ ;  /* 0x000000ff32042290 */ /* 0x000fe4000fffe0ff */
[----:B------:R-:W-:Y:S02]  /*19b0*/  USEL UR38, UR40, 0x2, UP1 ;  /* 0x0000000228267887 */ /* 0x000fe40008800000 */
[----:B------:R-:W-:Y:S02]  /*19c0*/  ULEA.HI UR53, UR37, UR5, URZ, 0x1a ;  /* 0x0000000525357291 */ /* 0x000fe4000f8fd0ff */
[----:B------:R-:W-:Y:S02]  /*19d0*/  UIADD3 UR54, UPT, UPT, UR51, -UR50, URZ ;  /* 0x8000003233367290 */ /* 0x000fe4000fffe0ff */
[----:B------:R-:W-:Y:S02]  /*19e0*/  UIADD3 UR39, UPT, UPT, UR4, 0x1, URZ ;  /* 0x0000000104277890 */ /* 0x000fe4000fffe0ff */
[----:B------:R-:W-:Y:S01]  /*19f0*/  UIADD3 UR52, UPT, UPT, -UR4, URZ, URZ ;  /* 0x000000ff04347290 */ /* 0x000fe2000fffe1ff */
[----:B--234-:R-:W-:-:S11]  /*1a00*/  UMOV UR29, URZ ;  /* 0x000000ff001d7c82 */ /* 0x01cfd60008000000 */
.L_x_46:
[----:B------:R-:W-:Y:S01]  /*1a10*/  UISETP.NE.AND UP0, UPT, UR47, URZ, UPT ;  /* 0x000000ff2f00728c */ /* 0x000fe2000bf05270 */
[----:B------:R-:W2:Y:S08]  /*1a20*/  S2UR UR47, SR_CgaCtaId ;  /* 0x00000000002f79c3 */ /* 0x000eb00000008800 */
[----:B-1-3--:R-:W-:Y:S05]  /*1a30*/  BRA.U UP0, `(.L_x_23) ;  /* 0x0000000100347547 */ /* 0x00afea000b800000 */
[----:B------:R-:W3:Y:S01]  /*1a40*/  S2R R0, SR_CgaCtaId ;  /* 0x0000000000007919 */ /* 0x000ee20000008800 */
[----:B------:R-:W-:Y:S02]  /*1a50*/  MOV R3, 0x400 ;  /* 0x0000040000037802 */ /* 0x000fe40000000f00 */
[----:B------:R-:W-:Y:S02]  /*1a60*/  SHF.L.U32 R2, R8, 0x1f, RZ ;  /* 0x0000001f08027819 */ /* 0x000fe400000006ff */
[----:B---3--:R-:W-:-:S05]  /*1a70*/  LEA R0, R0, R3, 0x18 ;  /* 0x0000000300007211 */ /* 0x008fca00078ec0ff */
[----:B------:R-:W-:-:S04]  /*1a80*/  IMAD R3, R9, 0x8, R0 ;  /* 0x0000000809037824 */ /* 0x000fc800078e0200 */
[----:B------:R-:W3:Y:S02]  /*1a90*/  SYNCS.PHASECHK.TRANS64.TRYWAIT P0, [R3+URZ+0x100], R2 ;  /* 0x00010002030075a7 */ /* 0x000ee400080011ff */
[----:B---3--:R-:W-:Y:S05]  /*1aa0*/  @!P0 BRA `(.L_x_24) ;  /* 0x0000008000e48947 */ /* 0x008fea0003800000 */
.L_x_153:
[----:B------:R-:W-:Y:S01]  /*1ab0*/  VIADD R9, R9, 0x1 ;  /* 0x0000000109097836 */ /* 0x000fe20000000000 */
[----:B------:R3:W-:Y:S04]  /*1ac0*/  SYNCS.ARRIVE.TRANS64.A1T0 RZ, [R3+URZ+0xf0], RZ ;  /* 0x0000f0ff03ff79a7 */ /* 0x0007e800081000ff */
[----:B------:R-:W-:-:S04]  /*1ad0*/  ISETP.NE.AND P0, PT, R9, 0x2, PT ;  /* 0x000000020900780c */ /* 0x000fc80003f05270 */
[----:B------:R-:W-:Y:S02]  /*1ae0*/  SEL R9, R9, RZ, P0 ;  /* 0x000000ff09097207 */ /* 0x000fe40000000000 */
[----:B---3--:R-:W-:-:S04]  /*1af0*/  SEL R3, RZ, 0x1, P0 ;  /* 0x00000001ff037807 */ /* 0x008fc80000000000 */
[----:B------:R-:W-:Y:S02]  /*1b00*/  LOP3.LUT R8, R8, R3, RZ, 0x3c, !PT ;  /* 0x0000000308087212 */ /* 0x000fe400078e3cff */
.L_x_23:
[----:B------:R-:W-:Y:S01]  /*1b10*/  UMOV UR21, 0x400 ;  /* 0x0000040000157882 */ /* 0x000fe20000000000 */
[----:B------:R-:W-:Y:S01]  /*1b20*/  SHF.L.U32 R0, R12, 0x1f, RZ ;  /* 0x0000001f0c007819 */ /* 0x000fe200000006ff */
[----:B--2---:R-:W-:Y:S02]  /*1b30*/  ULEA UR21, UR47, UR21, 0x18 ;  /* 0x000000152f157291 */ /* 0x004fe4000f8ec0ff */
[----:B------:R-:W-:Y:S02]  /*1b40*/  UISETP.GE.U32.AND UP0, UPT, UR56, 0xff, UPT ;  /* 0x000000ff3800788c */ /* 0x000fe4000bf06070 */
[----:B------:R-:W-:Y:S02]  /*1b50*/  ULEA UR4, UR29, UR21, 0x3 ;  /* 0x000000151d047291 */ /* 0x000fe4000f8e18ff */
[----:B------:R-:W-:Y:S01]  /*1b60*/  ULEA UR19, UR20, UR55, 0x7 ;  /* 0x0000003714137291 */ /* 0x000fe2000f8e38ff */
[----:B------:R-:W-:-:S06]  /*1b70*/  UMOV UR13, URZ ;  /* 0x000000ff000d7c82 */ /* 0x000fcc0008000000 */
[----:B------:R2:W3:Y:S01]  /*1b80*/  SYNCS.PHASECHK.TRANS64.TRYWAIT P1, [UR4+0x20], R0 ;  /* 0x00002000ff0075a7 */ /* 0x0004e20008021104 */
[----:B------:R-:W-:-:S04]  /*1b90*/  ULEA.HI UR4, UR16, UR16, URZ, 0x1 ;  /* 0x0000001010047291 */ /* 0x000fc8000f8f08ff */
[----:B------:R-:W-:-:S04]  /*1ba0*/  USHF.L.U32 UR4, UR4, 0x7, URZ ;  /* 0x0000000704047899 */ /* 0x000fc800080006ff */
[----:B------:R-:W-:-:S04]  /*1bb0*/  ULOP3.LUT UR35, UR4, 0xffffff00, URZ, 0xc0, !UPT ;  /* 0xffffff0004237892 */ /* 0x000fc8000f8ec0ff */
[----:B------:R-:W-:Y:S01]  /*1bc0*/  UIADD3 UR35, UPT, UPT, UR53, UR35, URZ ;  /* 0x0000002335237290 */ /* 0x000fe2000fffe0ff */
[----:B------:R-:W-:Y:S11]  /*1bd0*/  BRA.U !UP0, `(.L_x_25) ;  /* 0x0000000508107547 */ /* 0x000ff6000b800000 */
[----:B------:R-:W-:Y:S01]  /*1be0*/  UMOV UR30, UR52 ;  /* 0x00000034001e7c82 */ /* 0x000fe20008000000 */
[----:B------:R-:W-:Y:S01]  /*1bf0*/  UMOV UR6, UR29 ;  /* 0x0000001d00067c82 */ /* 0x000fe20008000000 */
[----:B------:R-:W-:-:S05]  /*1c00*/  UMOV UR26, 0x40 ;  /* 0x00000040001a7882 */ /* 0x000fca0000000000 */
.L_x_33:
[----:B------:R-:W-:Y:S01]  /*1c10*/  ULEA UR5, UR6, UR21, 0x3 ;  /* 0x0000001506057291 */ /* 0x000fe2000f8e18ff */
[----:B---3--:R-:W-:Y:S01]  /*1c20*/  @P4 MOV R2, 0x18000 ;  /* 0x0001800000024802 */ /* 0x008fe20000000f00 */
[----:B-123--:R-:W-:Y:S10]  /*1c30*/  @P1 BRA `(.L_x_26) ;  /* 0x00000000000c1947 */ /* 0x00eff40003800000 */
[----:B------:R-:W-:-:S04]  /*1c40*/  SHF.L.U32 R3, R12, 0x1f, RZ ;  /* 0x0000001f0c037819 */ /* 0x000fc800000006ff */
[----:B------:R-:W3:Y:S02]  /*1c50*/  SYNCS.PHASECHK.TRANS64.TRYWAIT P0, [UR5+0x20], R3 ;  /* 0x00002003ff0075a7 */ /* 0x000ee40008001105 */
[----:B---3--:R-:W-:Y:S05]  /*1c60*/  @!P0 BRA `(.L_x_27) ;  /* 0x0000008000888947 */ /* 0x008fea0003800000 */
.L_x_26:
[----:B------:R3:W-:Y:S01]  /*1c70*/  @P4 SYNCS.ARRIVE.TRANS64 RZ, [UR5], R2 ;  /* 0x00000002ffff49a7 */ /* 0x0007e20008000005 */
[----:B------:R-:W-:Y:S02]  /*1c80*/  ULOP3.LUT UR4, UR38, 0x2, URZ, 0xfc, !UPT ;  /* 0x0000000226047892 */ /* 0x000fe4000f8efcff */
[----:B------:R-:W-:Y:S02]  /*1c90*/  UIADD3 UR30, UPT, UPT, UR30, 0x1, URZ ;  /* 0x000000011e1e7890 */ /* 0x000fe4000fffe0ff */
[----:B------:R-:W-:Y:S02]  /*1ca0*/  UISETP.NE.AND UP0, UPT, UR4, 0x2, UPT ;  /* 0x000000020400788c */ /* 0x000fe4000bf05270 */
[----:B------:R-:W-:-:S07]  /*1cb0*/  UISETP.NE.AND UP2, UPT, UR30, 0x1, UPT ;  /* 0x000000011e00788c */ /* 0x000fce000bf45270 */
[----:B------:R-:W-:Y:S05]  /*1cc0*/  BRA.U UP0, `(.L_x_28) ;  /* 0x0000000100047547 */ /* 0x000fea000b800000 */
[----:B-1----:R-:W-:Y:S05]  /*1cd0*/  BPT.TRAP 0x1 ;  /* 0x000000040000795c */ /* 0x002fea0000300000 */
.L_x_28:
[----:B------:R-:W-:Y:S04]  /*1ce0*/  BSSY.RECONVERGENT B0, `(.L_x_29) ;  /* 0x0000003000007945 */ /* 0x000fe80003800200 */
[----:B------:R-:W-:Y:S05]  /*1cf0*/  @!P3 BRA `(.L_x_30) ;  /* 0x000000000004b947 */ /* 0x000fea0003800000 */
[----:B-1----:R-:W-:Y:S05]  /*1d00*/  BPT.TRAP 0x1 ;  /* 0x000000040000795c */ /* 0x002fea0000300000 */
.L_x_30:
[----:B-1----:R-:W-:Y:S05]  /*1d10*/  BSYNC.RECONVERGENT B0 ;  /* 0x0000000000007941 */ /* 0x002fea0003800200 */
.L_x_29:
[----:B------:R-:W-:Y:S01]  /*1d20*/  UIADD3 UR4, UPT, UPT, UR6, 0x1, URZ ;  /* 0x0000000106047890 */ /* 0x000fe2000fffe0ff */
[----:B------:R-:W-:Y:S01]  /*1d30*/  BSSY.RECONVERGENT B0, `(.L_x_31) ;  /* 0x000002a000007945 */ /* 0x000fe20003800200 */
[----:B------:R-:W-:Y:S02]  /*1d40*/  ELECT P0, URZ, PT ;  /* 0x0000000000ff782f */ /* 0x000fe40003800000 */
[----:B------:R-:W-:-:S04]  /*1d50*/  UISETP.NE.AND UP0, UPT, UR4, 0x4, UPT ;  /* 0x000000040400788c */ /* 0x000fc8000bf05270 */
[----:B------:R-:W-:Y:S02]  /*1d60*/  USEL UR7, URZ, 0x1, UP0 ;  /* 0x00000001ff077887 */ /* 0x000fe40008000000 */
[----:B------:R-:W-:-:S04]  /*1d70*/  USEL UR29, UR4, URZ, UP0 ;  /* 0x000000ff041d7287 */ /* 0x000fc80008000000 */
[----:B------:R-:W-:Y:S01]  /*1d80*/  ULEA UR4, UR29, UR21, 0x3 ;  /* 0x000000151d047291 */ /* 0x000fe2000f8e18ff */
[----:B------:R-:W-:-:S04]  /*1d90*/  LOP3.LUT R12, R12, UR7, RZ, 0x3c, !PT ;  /* 0x000000070c0c7c12 */ /* 0x000fc8000f8e3cff */
[----:B--2---:R-:W-:-:S04]  /*1da0*/  SHF.L.U32 R0, R12, 0x1f, RZ ;  /* 0x0000001f0c007819 */ /* 0x004fc800000006ff */
[----:B------:R1:W2:Y:S01]  /*1db0*/  SYNCS.PHASECHK.TRANS64.TRYWAIT P1, [UR4+0x20], R0 ;  /* 0x00002000ff0075a7 */ /* 0x0002a20008021104 */
[----:B------:R-:W-:Y:S05]  /*1dc0*/  @!P0 BRA `(.L_x_32) ;  /* 0x0000000000808947 */ /* 0x000fea0003800000 */
[----:B------:R-:W-:Y:S02]  /*1dd0*/  USHF.L.U32 UR4, UR6, 0xe, URZ ;  /* 0x0000000e06047899 */ /* 0x000fe400080006ff */
[----:B------:R-:W-:Y:S02]  /*1de0*/  UIADD3 UR22, UP1, UPT, UR44, 0x80, URZ ;  /* 0x000000802c167890 */ /* 0x000fe4000ff3e0ff */
[----:B------:R-:W-:Y:S02]  /*1df0*/  ULOP3.LUT UR24, UR4, UR37, URZ, 0xfc, !UPT ;  /* 0x0000002504187292 */ /* 0x000fe4000f8efcff */
[----:B------:R-:W-:Y:S02]  /*1e00*/  UIADD3 UR14, UP0, UPT, UR44, 0x180, URZ ;  /* 0x000001802c0e7890 */ /* 0x000fe4000ff1e0ff */
[----:B------:R-:W-:Y:S02]  /*1e10*/  ULEA UR24, UR24, UR21, 0x1 ;  /* 0x0000001518187291 */ /* 0x000fe4000f8e08ff */
[----:B------:R-:W-:-:S02]  /*1e20*/  UIADD3 UR4, UPT, UPT, UR21, UR4, URZ ;  /* 0x0000000415047290 */ /* 0x000fc4000fffe0ff */
[----:B------:R-:W-:Y:S02]  /*1e30*/  UIADD3 UR34, UPT, UPT, UR26, -0x40, URZ ;  /* 0xffffffc01a227890 */ /* 0x000fe4000fffe0ff */
[----:B------:R-:W-:Y:S02]  /*1e40*/  ULOP3.LUT UR33, UR5, 0xfefffff8, URZ, 0xc0, !UPT ;  /* 0xfefffff805217892 */ /* 0x000fe4000f8ec0ff */
[----:B------:R-:W-:Y:S02]  /*1e50*/  UIADD3.X UR23, UPT, UPT, URZ, UR45, URZ, UP1, !UPT ;  /* 0x0000002dff177290 */ /* 0x000fe40008ffe4ff */
[----:B------:R-:W-:Y:S02]  /*1e60*/  UIADD3 UR32, UPT, UPT, UR24, 0x8400, URZ ;  /* 0x0000840018207890 */ /* 0x000fe4000fffe0ff */
[----:B------:R-:W-:Y:S02]  /*1e70*/  UPRMT UR7, URZ, 0x5410, UR31 ;  /* 0x00005410ff077896 */ /* 0x000fe4000800001f */
[----:B------:R-:W-:-:S02]  /*1e80*/  UIADD3 UR24, UPT, UPT, UR24, 0xc400, URZ ;  /* 0x0000c40018187890 */ /* 0x000fc4000fffe0ff */
[----:B------:R-:W-:Y:S02]  /*1e90*/  UIADD3.X UR15, UPT, UPT, URZ, UR45, URZ, UP0, !UPT ;  /* 0x0000002dff0f7290 */ /* 0x000fe400087fe4ff */
[----:B------:R-:W-:Y:S02]  /*1ea0*/  UIADD3 UR16, UPT, UPT, UR4, 0x28400, URZ ;  /* 0x0002840004107890 */ /* 0x000fe4000fffe0ff */
[----:B------:R-:W-:Y:S01]  /*1eb0*/  UIADD3 UR8, UPT, UPT, UR4, 0x2a400, URZ ;  /* 0x0002a40004087890 */ /* 0x000fe2000fffe0ff */
[----:B------:R-:W-:Y:S01]  /*1ec0*/  UMOV UR40, 0x0 ;  /* 0x0000000000287882 */ /* 0x000fe20000000000 */
[----:B------:R-:W-:Y:S01]  /*1ed0*/  UMOV UR41, 0x10000000 ;  /* 0x1000000000297882 */ /* 0x000fe20000000000 */
[----:B------:R-:W-:Y:S01]  /*1ee0*/  UMOV UR27, UR35 ;  /* 0x00000023001b7c82 */ /* 0x000fe20008000000 */
[----:B------:R-:W-:Y:S01]  /*1ef0*/  UMOV UR28, UR36 ;  /* 0x00000024001c7c82 */ /* 0x000fe20008000000 */
[----:B------:R-:W-:Y:S01]  /*1f00*/  UMOV UR25, UR33 ;  /* 0x0000002100197c82 */ /* 0x000fe20008000000 */
[----:B------:R-:W-:Y:S01]  /*1f10*/  UMOV UR20, UR36 ;  /* 0x0000002400147c82 */ /* 0x000fe20008000000 */
[----:B------:R-:W-:Y:S01]  /*1f20*/  UMOV UR17, UR33 ;  /* 0x0000002100117c82 */ /* 0x000fe20008000000 */
[----:B------:R-:W-:Y:S01]  /*1f30*/  UMOV UR18, UR34 ;  /* 0x0000002200127c82 */ /* 0x000fe20008000000 */
[----:B------:R4:W-:Y:S01]  /*1f40*/  UTMALDG.3D.MULTICAST.2CTA [UR32], [UR22], UR7, desc[UR40] ;  /* 0x00002820160073b4 */ /* 0x0009e20008211807 */
[----:B------:R-:W-:Y:S01]  /*1f50*/  UMOV UR10, UR26 ;  /* 0x0000001a000a7c82 */ /* 0x000fe20008000000 */
[----:B------:R-:W-:Y:S01]  /*1f60*/  UMOV UR11, UR19 ;  /* 0x00000013000b7c82 */ /* 0x000fe20008000000 */
[----:B------:R-:W-:Y:S01]  /*1f70*/  UMOV UR12, UR36 ;  /* 0x00000024000c7c82 */ /* 0x000fe20008000000 */
[----:B------:R-:W-:Y:S01]  /*1f80*/  UMOV UR9, UR33 ;  /* 0x0000002100097c82 */ /* 0x000fe20008000000 */
[----:B------:R4:W-:Y:S01]  /*1f90*/  UTMALDG.3D.MULTICAST.2CTA [UR24], [UR22], UR7, desc[UR40] ;  /* 0x00002818160073b4 */ /* 0x0009e20008211807 */
[----:B------:R4:W-:Y:S01]  /*1fa0*/  UTMALDG.3D.2CTA [UR16], [UR14], desc[UR40] ;  /* 0x000028100e0075b4 */ /* 0x0009e20008211000 */
[----:B------:R4:W-:Y:S02]  /*1fb0*/  UTMALDG.3D.2CTA [UR8], [UR14], desc[UR40] ;  /* 0x000028080e0075b4 */ /* 0x0009e40008211000 */
[----:B----4-:R-:W-:Y:S01]  /*1fc0*/  NOP ;  /* 0x0000000000007918 */ /* 0x010fe20000000000 */
.L_x_32:
[----:B------:R-:W-:Y:S05]  /*1fd0*/  BSYNC.RECONVERGENT B0 ;  /* 0x0000000000007941 */ /* 0x000fea0003800200 */
.L_x_31:
[----:B------:R-:W-:Y:S01]  /*1fe0*/  UIADD3 UR26, UPT, UPT, UR26, 0x80, URZ ;  /* 0x000000801a1a7890 */ /* 0x000fe2000fffe0ff */
[----:B------:R-:W-:Y:S01]  /*1ff0*/  UMOV UR6, UR29 ;  /* 0x0000001d00067c82 */ /* 0x000fe20008000000 */
[----:B------:R-:W-:Y:S01]  /*2000*/  UMOV UR13, UR39 ;  /* 0x00000027000d7c82 */ /* 0x000fe20008000000 */
[----:B------:R-:W-:Y:S09]  /*2010*/  BRA.U UP2, `(.L_x_33) ;  /* 0xfffffff902fc7547 */ /* 0x000ff2000b83ffff */
.L_x_25:
[----:B------:R-:W-:Y:S01]  /*2020*/  ULEA UR4, UR29, UR21, 0x3 ;  /* 0x000000151d047291 */ /* 0x000fe2000f8e18ff */
[----:B-12---:R-:W-:Y:S01]  /*2030*/  SHF.L.U32 R0, R12, 0x1f, RZ ;  /* 0x0000001f0c007819 */ /* 0x006fe200000006ff */
[----:B------:R-:W-:Y:S01]  /*2040*/  @!P2 SYNCS.ARRIVE.TRANS64.A1T0 RZ, [UR21+0x88], RZ ;  /* 0x000088ffffffa9a7 */ /* 0x000fe20008100015 */
[----:B------:R-:W-:-:S06]  /*2050*/  UISETP.GT.AND UP0, UPT, UR51, UR50, UPT ;  /* 0x000000323300728c */ /* 0x000fcc000bf04270 */
[----:B---3--:R1:W2:Y:S03]  /*2060*/  SYNCS.PHASECHK.TRANS64.TRYWAIT P1, [UR4+0x20], R0 ;  /* 0x00002000ff0075a7 */ /* 0x0082a60008021104 */
[----:B------:R-:W-:Y:S05]  /*2070*/  BRA.U !UP0, `(.L_x_34) ;  /* 0x0000000508087547 */ /* 0x000fea000b800000 */
[----:B------:R-:W-:Y:S01]  /*2080*/  UIADD3 UR30, UPT, UPT, UR54, UR13, URZ ;  /* 0x0000000d361e7290 */ /* 0x000fe2000fffe0ff */
[----:B------:R-:W-:-:S11]  /*2090*/  UMOV UR7, UR29 ;  /* 0x0000001d00077c82 */ /* 0x000fd60008000000 */
.L_x_42:
[----:B------:R-:W-:Y:S01]  /*20a0*/  ULEA UR6, UR7, UR21, 0x3 ;  /* 0x0000001507067291 */ /* 0x000fe2000f8e18ff */
[----:B--2---:R-:W-:Y:S01]  /*20b0*/  @P4 MOV R2, 0x18000 ;  /* 0x0001800000024802 */ /* 0x004fe20000000f00 */
[----:B--23--:R-:W-:Y:S10]  /*20c0*/  @P1 BRA `(.L_x_35) ;  /* 0x00000000000c1947 */ /* 0x00cff40003800000 */
[----:B------:R-:W-:-:S04]  /*20d0*/  SHF.L.U32 R3, R12, 0x1f, RZ ;  /* 0x0000001f0c037819 */ /* 0x000fc800000006ff */
[----:B------:R-:W2:Y:S02]  /*20e0*/  SYNCS.PHASECHK.TRANS64.TRYWAIT P0, [UR6+0x20], R3 ;  /* 0x00002003ff0075a7 */ /* 0x000ea40008001106 */
[----:B--2---:R-:W-:Y:S05]  /*20f0*/  @!P0 BRA `(.L_x_36) ;  /* 0x0000007c007c8947 */ /* 0x004fea0003800000 */
.L_x_35:
[----:B------:R2:W-:Y:S01]  /*2100*/  @P4 SYNCS.ARRIVE.TRANS64 RZ, [UR6], R2 ;  /* 0x00000002ffff49a7 */ /* 0x0005e20008000006 */
[----:B------:R-:W-:-:S04]  /*2110*/  ULOP3.LUT UR4, UR38, 0x2, URZ, 0xfc, !UPT ;  /* 0x0000000226047892 */ /* 0x000fc8000f8efcff */
[----:B------:R-:W-:-:S09]  /*2120*/  UISETP.NE.AND UP0, UPT, UR4, 0x2, UPT ;  /* 0x000000020400788c */ /* 0x000fd2000bf05270 */
[----:B------:R-:W-:Y:S05]  /*2130*/  BRA.U UP0, `(.L_x_37) ;  /* 0x0000000100047547 */ /* 0x000fea000b800000 */
[----:B------:R-:W-:Y:S05]  /*2140*/  BPT.TRAP 0x1 ;  /* 0x000000040000795c */ /* 0x000fea0000300000 */
.L_x_37:
[----:B------:R-:W-:Y:S04]  /*2150*/  BSSY.RECONVERGENT B0, `(.L_x_38) ;  /* 0x0000003000007945 */ /* 0x000fe80003800200 */
[----:B------:R-:W-:Y:S05]  /*2160*/  @!P3 BRA `(.L_x_39) ;  /* 0x000000000004b947 */ /* 0x000fea0003800000 */
[----:B------:R-:W-:Y:S05]  /*2170*/  BPT.TRAP 0x1 ;  /* 0x000000040000795c */ /* 0x000fea0000300000 */
.L_x_39:
[----:B------:R-:W-:Y:S05]  /*2180*/  BSYNC.RECONVERGENT B0 ;  /* 0x0000000000007941 */ /* 0x000fea0003800200 */
.L_x_38:
        /* <DEDUP_REMOVED lines=8> */
[----:B-1----:R-:W-:-:S04]  /*2210*/  SHF.L.U32 R0, R12, 0x1f, RZ ;  /* 0x0000001f0c007819 */ /* 0x002fc800000006ff */
[----:B------:R1:W3:Y:S01]  /*2220*/  SYNCS.PHASECHK.TRANS64.TRYWAIT P1, [UR4+0x20], R0 ;  /* 0x00002000ff0075a7 */ /* 0x0002e20008021104 */
[----:B------:R-:W-:Y:S05]  /*2230*/  @!P0 BRA `(.L_x_41) ;  /* 0x0000000000848947 */ /* 0x000fea0003800000 */
[----:B------:R-:W-:Y:S02]  /*2240*/  USHF.L.U32 UR4, UR7, 0xe, URZ ;  /* 0x0000000e07047899 */ /* 0x000fe400080006ff */
[----:B------:R-:W-:Y:S02]  /*2250*/  UIADD3 UR14, UP1, UPT, UR44, 0x80, URZ ;  /* 0x000000802c0e7890 */ /* 0x000fe4000ff3e0ff */
[----:B------:R-:W-:Y:S02]  /*2260*/  ULOP3.LUT UR24, UR4, UR37, URZ, 0xfc, !UPT ;  /* 0x0000002504187292 */ /* 0x000fe4000f8efcff */
[----:B------:R-:W-:Y:S02]  /*2270*/  USHF.L.U32 UR34, UR13, 0x7, URZ ;  /* 0x000000070d227899 */ /* 0x000fe400080006ff */
[----:B------:R-:W-:Y:S02]  /*2280*/  ULEA UR24, UR24, UR21, 0x1 ;  /* 0x0000001518187291 */ /* 0x000fe4000f8e08ff */
[----:B------:R-:W-:-:S02]  /*2290*/  UIADD3 UR22, UP0, UPT, UR44, 0x180, URZ ;  /* 0x000001802c167890 */ /* 0x000fc4000ff1e0ff */
[----:B------:R-:W-:Y:S02]  /*22a0*/  UIADD3 UR4, UPT, UPT, UR21, UR4, URZ ;  /* 0x0000000415047290 */ /* 0x000fe4000fffe0ff */
[----:B------:R-:W-:Y:S02]  /*22b0*/  ULOP3.LUT UR33, UR6, 0xfefffff8, URZ, 0xc0, !UPT ;  /* 0xfefffff806217892 */ /* 0x000fe4000f8ec0ff */
[----:B------:R-:W-:Y:S02]  /*22c0*/  UIADD3.X UR15, UPT, UPT, URZ, UR45, URZ, UP1, !UPT ;  /* 0x0000002dff0f7290 */ /* 0x000fe40008ffe4ff */
[----:B------:R-:W-:Y:S02]  /*22d0*/  UIADD3 UR32, UPT, UPT, UR24, 0x8400, URZ ;  /* 0x0000840018207890 */ /* 0x000fe4000fffe0ff */
[----:B------:R-:W-:Y:S02]  /*22e0*/  UPRMT UR5, URZ, 0x5410, UR31 ;  /* 0x00005410ff057896 */ /* 0x000fe4000800001f */
[----:B------:R-:W-:-:S02]  /*22f0*/  UIADD3 UR26, UPT, UPT, UR34, 0x40, URZ ;  /* 0x00000040221a7890 */ /* 0x000fc4000fffe0ff */
[----:B------:R-:W-:Y:S02]  /*2300*/  UIADD3 UR24, UPT, UPT, UR24, 0xc400, URZ ;  /* 0x0000c40018187890 */ /* 0x000fe4000fffe0ff */
        /* <DEDUP_REMOVED lines=20> */
.L_x_41:
[----:B------:R-:W-:Y:S05]  /*2450*/  BSYNC.RECONVERGENT B0 ;  /* 0x0000000000007941 */ /* 0x000fea0003800200 */
.L_x_40:
[----:B------:R-:W-:Y:S01]  /*2460*/  UIADD3 UR13, UPT, UPT, UR13, 0x1, URZ ;  /* 0x000000010d0d7890 */ /* 0x000fe2000fffe0ff */
[----:B------:R-:W-:-:S03]  /*2470*/  UMOV UR7, UR29 ;  /* 0x0000001d00077c82 */ /* 0x000fc60008000000 */
[----:B------:R-:W-:-:S09]  /*2480*/  UISETP.NE.AND UP0, UPT, UR13, UR30, UPT ;  /* 0x0000001e0d00728c */ /* 0x000fd2000bf05270 */
[----:B------:R-:W-:Y:S05]  /*2490*/  BRA.U UP0, `(.L_x_42) ;  /* 0xfffffffd00007547 */ /* 0x000fea000b83ffff */
.L_x_34:
[C---:B------:R-:W-:Y:S01]  /*24a0*/  LEA R3, R11.reuse, UR21, 0x3 ;  /* 0x000000150b037c11 */ /* 0x040fe2000f8e18ff */
[----:B------:R-:W-:Y:S01]  /*24b0*/  NOP ;  /* 0x0000000000007918 */ /* 0x000fe20000000000 */
[----:B-1----:R-:W-:Y:S02]  /*24c0*/  SHF.L.U32 R0, R10, 0x1f, RZ ;  /* 0x0000001f0a007819 */ /* 0x002fe400000006ff */
[----:B------:R-:W-:Y:S02]  /*24d0*/  LEA R5, R11, UR21, 0x4 ;  /* 0x000000150b057c11 */ /* 0x000fe4000f8e20ff */
[----:B------:R-:W1:Y:S02]  /*24e0*/  SYNCS.PHASECHK.TRANS64.TRYWAIT P0, [R3+URZ+0x90], R0 ;  /* 0x00009000030075a7 */ /* 0x000e6400080011ff */
[----:B-1----:R-:W-:Y:S05]  /*24f0*/  @!P0 BRA `(.L_x_43) ;  /* 0x0000007800948947 */ /* 0x002fea0003800000 */
.L_x_156:
[----:B------:R-:W4:Y:S01]  /*2500*/  LDS.128 R4, [R5+0x120] ;  /* 0x0001200005047984 */ /* 0x000f220000000c00 */
[----:B------:R-:W-:Y:S01]  /*2510*/  UISETP.GE.AND UP0, UPT, UR42, 0x1, UPT ;  /* 0x000000012a00788c */ /* 0x000fe2000bf06270 */
[----:B------:R-:W-:Y:S01]  /*2520*/  @!PT LDS RZ, [RZ] ;  /* 0x00000000fffff984 */ /* 0x000fe20000000800 */
[----:B------:R-:W-:Y:S01]  /*2530*/  @!PT LDS RZ, [RZ] ;  /* 0x00000000fffff984 */ /* 0x000fe20000000800 */
[----:B------:R-:W-:Y:S01]  /*2540*/  @!PT LDS RZ, [RZ] ;  /* 0x00000000fffff984 */ /* 0x000fe20000000800 */
[----:B------:R-:W-:Y:S01]  /*2550*/  @!PT LDS RZ, [RZ] ;  /* 0x00000000fffff984 */ /* 0x000fe20000000800 */
[----:B------:R1:W-:Y:S06]  /*2560*/  MEMBAR.ALL.CTA ;  /* 0x0000000000007992 */ /* 0x0003ec0000008000 */
[----:B-1----:R-:W1:Y:S01]  /*2570*/  FENCE.VIEW.ASYNC.S ;  /* 0x00000000000073c6 */ /* 0x002e620000000000 */
[----:B----4-:R-:W-:-:S13]  /*2580*/  LOP3.LUT P0, RZ, R6, 0x1, RZ, 0xc0, !PT ;  /* 0x0000000106ff7812 */ /* 0x010fda000780c0ff */
[----:B-1----:R-:W-:Y:S01]  /*2590*/  VOTEU.ANY UP1, P0 ;  /* 0x0000000000ff7886 */ /* 0x002fe20000020100 */
[----:B------:R-:W-:-:S13]  /*25a0*/  PLOP3.LUT P0, PT, PT, PT, UP1, 0x80, 0x8 ;  /* 0x000000000008781c */ /* 0x000fda0003f0f018 */
[----:B------:R-:W-:Y:S02]  /*25b0*/  @P0 LOP3.LUT R0, R5, 0xffff, RZ, 0xc0, !PT ;  /* 0x0000ffff05000812 */ /* 0x000fe400078ec0ff */
[----:B--2---:R-:W-:Y:S02]  /*25c0*/  @P0 MOV R2, R4 ;  /* 0x0000000400020202 */ /* 0x004fe40000000f00 */
[----:B------:R-:W-:Y:S01]  /*25d0*/  @P0 R2UR UR5, R0 ;  /* 0x00000000000502ca */ /* 0x000fe200000e0000 */
[----:B------:R-:W-:Y:S01]  /*25e0*/  VIADD R0, R3, 0xa0 ;  /* 0x000000a003007836 */ /* 0x000fe20000000000 */
[----:B------:R-:W-:Y:S02]  /*25f0*/  @P0 SHF.R.U32.HI R4, RZ, 0x10, R5 ;  /* 0x00000010ff040819 */ /* 0x000fe40000011605 */
[----:B------:R-:W-:Y:S02]  /*2600*/  @P0 R2UR UR6, R2 ;  /* 0x00000000020602ca */ /* 0x000fe400000e0000 */
[----:B------:R-:W-:-:S02]  /*2610*/  PRMT R0, RZ, 0x654, R0 ;  /* 0x00000654ff007816 */ /* 0x000fc40000000000 */
[----:B------:R-:W-:Y:S02]  /*2620*/  @P0 R2UR UR4, R4 ;  /* 0x00000000040402ca */ /* 0x000fe400000e0000 */
[----:B------:R1:W-:Y:S03]  /*2630*/  SYNCS.ARRIVE.TRANS64.RED.A1T0 RZ, [R0+URZ], RZ ;  /* 0x000000ff00ff79a7 */ /* 0x0003e600081004ff */
[----:B------:R-:W-:-:S04]  /*2640*/  @UP1 UMOV UR43, UR5 ;  /* 0x00000005002b1c82 */ /* 0x000fc80008000000 */
[----:B------:R-:W-:-:S04]  /*2650*/  @UP1 UMOV UR46, UR6 ;  /* 0x00000006002e1c82 */ /* 0x000fc80008000000 */
[----:B------:R-:W-:Y:S01]  /*2660*/  @UP1 UMOV UR36, UR4 ;  /* 0x0000000400241c82 */ /* 0x000fe20008000000 */
[----:B------:R-:W-:Y:S05]  /*2670*/  BRA.U !UP0, `(.L_x_44) ;  /* 0x0000000108d47547 */ /* 0x000fea000b800000 */
[----:B------:R-:W2:Y:S01]  /*2680*/  LDCU.128 UR12, c[0x0][0xb10] ;  /* 0x00016200ff0c77ac */ /* 0x000ea20008000c00 */
[----:B------:R-:W4:Y:S01]  /*2690*/  LDCU UR22, c[0x0][0xb20] ;  /* 0x00016400ff1677ac */ /* 0x000f220008000800 */
[----:B------:R-:W3:Y:S01]  /*26a0*/  LDCU UR20, c[0x0][0xb0c] ;  /* 0x00016180ff1477ac */ /* 0x000ee20008000800 */
[----:B------:R-:W1:Y:S01]  /*26b0*/  LDCU.64 UR8, c[0x0][0xb28] ;  /* 0x00016500ff0877ac */ /* 0x000e620008000a00 */
[----:B------:R-:W-:Y:S02]  /*26c0*/  UISETP.NE.AND UP3, UPT, UR42, 0x1, UPT ;  /* 0x000000012a00788c */ /* 0x000fe4000bf65270 */
[----:B--2---:R-:W-:Y:S02]  /*26d0*/  UIMAD.WIDE.U32 UR6, UR48, UR15, URZ ;  /* 0x0000000f300672a5 */ /* 0x004fe4000f8e00ff */
[----:B------:R-:W-:Y:S02]  /*26e0*/  UIMAD.WIDE.U32 UR4, UR49, UR12, URZ ;  /* 0x0000000c310472a5 */ /* 0x000fe4000f8e00ff */
[----:B------:R-:W-:-:S02]  /*26f0*/  UISETP.NE.AND UP0, UPT, UR14, 0x1, UPT ;  /* 0x000000010e00788c */ /* 0x000fc4000bf05270 */
[----:B------:R-:W-:Y:S01]  /*2700*/  UIMAD.WIDE.U32 UR18, UR43, UR15, URZ ;  /* 0x0000000f2b1272a5 */ /* 0x000fe2000f8e00ff */
[----:B------:R-:W-:Y:S02]  /*2710*/  UMOV UR6, UR7 ;  /* 0x0000000700067c82 */ /* 0x000fe40008000000 */
[----:B------:R-:W-:Y:S01]  /*2720*/  UMOV UR4, UR5 ;  /* 0x0000000500047c82 */ /* 0x000fe20008000000 */
[----:B----4-:R-:W-:Y:S02]  /*2730*/  USHF.R.U32.HI UR6, URZ, UR22, UR6 ;  /* 0x00000016ff067299 */ /* 0x010fe40008011606 */
[----:B---3--:R-:W-:Y:S02]  /*2740*/  UISETP.NE.AND UP2, UPT, UR20, 0x1, UPT ;  /* 0x000000011400788c */ /* 0x008fe4000bf45270 */
[----:B------:R-:W-:Y:S02]  /*2750*/  USHF.R.U32.HI UR4, URZ, UR13, UR4 ;  /* 0x0000000dff047299 */ /* 0x000fe40008011604 */
[----:B------:R-:W-:-:S02]  /*2760*/  USEL UR5, UR48, UR6, !UP0 ;  /* 0x0000000630057287 */ /* 0x000fc4000c000000 */
[----:B------:R-:W-:Y:S02]  /*2770*/  USEL UR6, UR49, UR4, !UP2 ;  /* 0x0000000431067287 */ /* 0x000fe4000d000000 */
[----:B-1----:R-:W-:Y:S01]  /*2780*/  UIMAD.WIDE.U32 UR10, UR5, UR8, URZ ;  /* 0x00000008050a72a5 */ /* 0x002fe2000f8e00ff */
[----:B------:R-:W-:Y:S01]  /*2790*/  UMOV UR4, UR19 ;  /* 0x0000001300047c82 */ /* 0x000fe20008000000 */
[----:B------:R-:W-:Y:S02]  /*27a0*/  UIMAD.WIDE.U32 UR16, UR46, UR12, URZ ;  /* 0x0000000c2e1072a5 */ /* 0x000fe4000f8e00ff */
[----:B------:R-:W-:-:S03]  /*27b0*/  UIMAD.WIDE.U32 UR18, UR6, UR8, URZ ;  /* 0x00000008061272a5 */ /* 0x000fc6000f8e00ff */
[----:B------:R-:W-:Y:S01]  /*27c0*/  UMOV UR10, UR11 ;  /* 0x0000000b000a7c82 */ /* 0x000fe20008000000 */
[----:B------:R-:W-:Y:S02]  /*27d0*/  USHF.R.U32.HI UR4, URZ, UR22, UR4 ;  /* 0x00000016ff047299 */ /* 0x000fe40008011604 */
[----:B------:R-:W-:Y:S01]  /*27e0*/  @UP3 USHF.R.U32.HI UR5, URZ, UR9, UR10 ;  /* 0x00000009ff053299 */ /* 0x000fe2000801160a */
[----:B------:R-:W-:Y:S01]  /*27f0*/  UMOV UR16, UR17 ;  /* 0x0000001100107c82 */ /* 0x000fe20008000000 */
[----:B------:R-:W-:Y:S01]  /*2800*/  UMOV UR18, UR19 ;  /* 0x0000001300127c82 */ /* 0x000fe20008000000 */
[----:B------:R-:W-:Y:S02]  /*2810*/  USHF.R.U32.HI UR13, URZ, UR13, UR16 ;  /* 0x0000000dff0d7299 */ /* 0x000fe40008011610 */
[----:B------:R-:W-:Y:S02]  /*2820*/  USEL UR4, UR43, UR4, !UP0 ;  /* 0x000000042b047287 */ /* 0x000fe4000c000000 */
[----:B------:R-:W-:-:S02]  /*2830*/  @UP3 USHF.R.U32.HI UR6, URZ, UR9, UR18 ;  /* 0x00000009ff063299 */ /* 0x000fc40008011612 */
[----:B------:R-:W-:Y:S02]  /*2840*/  UIMAD UR7, UR42, UR5, URZ ;  /* 0x000000052a0772a4 */ /* 0x000fe4000f8e02ff */
[----:B------:R-:W-:Y:S02]  /*2850*/  USEL UR5, UR46, UR13, !UP2 ;  /* 0x0000000d2e057287 */ /* 0x000fe4000d000000 */
[----:B------:R-:W-:Y:S02]  /*2860*/  UIMAD UR10, UR42, UR6, URZ ;  /* 0x000000062a0a72a4 */ /* 0x000fe4000f8e02ff */
[----:B------:R-:W-:Y:S02]  /*2870*/  UISETP.GE.AND UP0, UPT, UR4, UR7, UPT ;  /* 0x000000070400728c */ /* 0x000fe4000bf06270 */
[----:B------:R-:W-:Y:S02]  /*2880*/  UIMAD.WIDE.U32 UR12, UR4, UR8, URZ ;  /* 0x00000008040c72a5 */ /* 0x000fe4000f8e00ff */
[----:B------:R-:W-:-:S02]  /*2890*/  UISETP.GE.OR UP0, UPT, UR5, UR10, UP0 ;  /* 0x0000000a0500728c */ /* 0x000fc40008706670 */
        /* <DEDUP_REMOVED lines=19> */
.L_x_44:
[----:B------:R-:W2:Y:S02]  /*29d0*/  LDCU UR4, c[0x0][0xb30] ;  /* 0x00016600ff0477ac */ /* 0x000ea40008000800 */
[----:B--2---:R-:W-:-:S09]  /*29e0*/  UISETP.NE.AND UP0, UPT, UR4, 0x1, UPT ;  /* 0x000000010400788c */ /* 0x004fd2000bf05270 */
[----:B------:R-:W-:Y:S05]  /*29f0*/  BRA.U UP0, `(.L_x_45) ;  /* 0x0000000100447547 */ /* 0x000fea000b800000 */
[----:B------:R-:W2:Y:S01]  /*2a00*/  LDCU.128 UR8, c[0x0][0xb10] ;  /* 0x00016200ff0877ac */ /* 0x000ea20008000c00 */
[----:B------:R-:W4:Y:S01]  /*2a10*/  LDCU UR12, c[0x0][0xb0c] ;  /* 0x00016180ff0c77ac */ /* 0x000f220008000800 */
[----:B------:R-:W1:Y:S01]  /*2a20*/  LDCU UR13, c[0x0][0xb20] ;  /* 0x00016400ff0d77ac */ /* 0x000e620008000800 */
[----:B--2---:R-:W-:Y:S02]  /*2a30*/  UIMAD.WIDE.U32 UR6, UR46, UR8, URZ ;  /* 0x000000082e0672a5 */ /* 0x004fe4000f8e00ff */
[----:B------:R-:W-:Y:S02]  /*2a40*/  UIMAD.WIDE.U32 UR4, UR43, UR11, URZ ;  /* 0x0000000b2b0472a5 */ /* 0x000fe4000f8e00ff */
[----:B----4-:R-:W-:Y:S02]  /*2a50*/  UISETP.NE.AND UP2, UPT, UR12, 0x1, UPT ;  /* 0x000000010c00788c */ /* 0x010fe4000bf45270 */
[----:B------:R-:W-:Y:S01]  /*2a60*/  UISETP.NE.AND UP0, UPT, UR10, 0x1, UPT ;  /* 0x000000010a00788c */ /* 0x000fe2000bf05270 */
[----:B------:R-:W-:-:S02]  /*2a70*/  UMOV UR6, UR7 ;  /* 0x0000000700067c82 */ /* 0x000fc40008000000 */
[----:B------:R-:W-:Y:S01]  /*2a80*/  UMOV UR4, UR5 ;  /* 0x0000000500047c82 */ /* 0x000fe20008000000 */
[----:B------:R-:W-:Y:S02]  /*2a90*/  USHF.R.U32.HI UR9, URZ, UR9, UR6 ;  /* 0x00000009ff097299 */ /* 0x000fe40008011606 */
[----:B-1----:R-:W-:Y:S02]  /*2aa0*/  USHF.R.U32.HI UR4, URZ, UR13, UR4 ;  /* 0x0000000dff047299 */ /* 0x002fe40008011604 */
[----:B------:R-:W-:Y:S02]  /*2ab0*/  USEL UR5, UR46, UR9, !UP2 ;  /* 0x000000092e057287 */ /* 0x000fe4000d000000 */
[----:B------:R-:W-:-:S04]  /*2ac0*/  USEL UR4, UR43, UR4, !UP0 ;  /* 0x000000042b047287 */ /* 0x000fc8000c000000 */
[----:B------:R-:W-:Y:S02]  /*2ad0*/  UIADD3 UR6, UPT, UPT, UR5, -UR4, URZ ;  /* 0x8000000405067290 */ /* 0x000fe4000fffe0ff */
[----:B------:R-:W-:Y:S02]  /*2ae0*/  UIADD3 UR4, UPT, UPT, -UR5, UR4, URZ ;  /* 0x0000000405047290 */ /* 0x000fe4000fffe1ff */
[----:B------:R-:W-:Y:S02]  /*2af0*/  UIMAD UR43, UR6, UR10, UR43 ;  /* 0x0000000a062b72a4 */ /* 0x000fe4000f8e022b */
[----:B------:R-:W-:-:S12]  /*2b00*/  UIMAD UR46, UR4, UR12, UR46 ;  /* 0x0000000c042e72a4 */ /* 0x000fd8000f8e022e */
.L_x_45:
[----:B------:R-:W-:Y:S01]  /*2b10*/  VIADD R11, R11, 0x1 ;  /* 0x000000010b0b7836 */ /* 0x000fe20000000000 */
[----:B------:R-:W-:Y:S01]  /*2b20*/  R2UR UR4, R86 ;  /* 0x00000000560472ca */ /* 0x000fe200000e0000 */
[----:B------:R-:W-:Y:S01]  /*2b30*/  UIADD3 UR20, UPT, UPT, UR43, UR63, URZ ;  /* 0x0000003f2b147290 */ /* 0x000fe2000fffe0ff */
[----:B------:R-:W-:Y:S02]  /*2b40*/  PLOP3.LUT P2, PT, PT, PT, PT, 0x80, 0x8 ;  /* 0x000000000008781c */ /* 0x000fe40003f4f070 */
[----:B------:R-:W-:-:S04]  /*2b50*/  ISETP.NE.AND P0, PT, R11, 0x2, PT ;  /* 0x000000020b00780c */ /* 0x000fc80003f05270 */
[----:B------:R-:W-:Y:S02]  /*2b60*/  SEL R3, RZ, 0x1, P0 ;  /* 0x00000001ff037807 */ /* 0x000fe40000000000 */
[----:B------:R-:W-:Y:S02]  /*2b70*/  SEL R11, R11, RZ, P0 ;  /* 0x000000ff0b0b7207 */ /* 0x000fe40000000000 */
[----:B------:R-:W-:Y:S01]  /*2b80*/  LOP3.LUT R10, R10, R3, RZ, 0x3c, !PT ;  /* 0x000000030a0a7212 */ /* 0x000fe200078e3cff */
[----:B------:R-:W-:Y:S01]  /*2b90*/  UIADD3 UR16, UPT, UPT, UR46, UR4, URZ ;  /* 0x000000042e107290 */ /* 0x000fe2000fffe0ff */
[----:B------:R-:W-:Y:S11]  /*2ba0*/  BRA.U UP1, `(.L_x_46) ;  /* 0xffffffed01987547 */ /* 0x000ff6000b83ffff */
[----:B------:R-:W-:Y:S01]  /*2bb0*/  UIADD3 UR21, UPT, UPT, UR21, 0x20, URZ ;  /* 0x0000002015157890 */ /* 0x000fe2000fffe0ff */
[----:B------:R-:W-:-:S03]  /*2bc0*/  SHF.L.U32 R3, R12, 0x1f, RZ ;  /* 0x0000001f0c037819 */ /* 0x000fc600000006ff */
[----:B------:R-:W-:-:S09]  /*2bd0*/  ULEA UR4, UR29, UR21, 0x3 ;  /* 0x000000151d047291 */ /* 0x000fd2000f8e18ff */
[----:B------:R-:W2:Y:S02]  /*2be0*/  SYNCS.PHASECHK.TRANS64.TRYWAIT P0, [UR4], R3 ;  /* 0x00000003ff0075a7 */ /* 0x000ea40008001104 */
[----:B--2---:R-:W-:Y:S05]  /*2bf0*/  @!P0 BRA `(.L_x_47) ;  /* 0x0000007000e88947 */ /* 0x004fea0003800000 */
.L_x_158:
[----:B------:R-:W-:-:S04]  /*2c00*/  UIADD3 UR4, UPT, UPT, UR29, 0x1, URZ ;  /* 0x000000011d047890 */ /* 0x000fc8000fffe0ff */
[----:B------:R-:W-:-:S04]  /*2c10*/  UISETP.NE.AND UP0, UPT, UR4, 0x4, UPT ;  /* 0x000000040400788c */ /* 0x000fc8000bf05270 */
[----:B------:R-:W-:Y:S02]  /*2c20*/  USEL UR6, URZ, 0x1, UP0 ;  /* 0x00000001ff067887 */ /* 0x000fe40008000000 */
[----:B------:R-:W-:-:S04]  /*2c30*/  USEL UR4, UR4, URZ, UP0 ;  /* 0x000000ff04047287 */ /* 0x000fc80008000000 */
[----:B------:R-:W-:Y:S01]  /*2c40*/  ULEA UR5, UR4, UR21, 0x3 ;  /* 0x0000001504057291 */ /* 0x000fe2000f8e18ff */
[----:B------:R-:W-:-:S04]  /*2c50*/  LOP3.LUT R2, R12, UR6, RZ, 0x3c, !PT ;  /* 0x000000060c027c12 */ /* 0x000fc8000f8e3cff */
[----:B-1----:R-:W-:-:S04]  /*2c60*/  SHF.L.U32 R3, R2, 0x1f, RZ ;  /* 0x0000001f02037819 */ /* 0x002fc800000006ff */
[----:B------:R-:W1:Y:S02]  /*2c70*/  SYNCS.PHASECHK.TRANS64.TRYWAIT P0, [UR5], R3 ;  /* 0x00000003ff0075a7 */ /* 0x000e640008001105 */
[----:B-1----:R-:W-:Y:S05]  /*2c80*/  @!P0 BRA `(.L_x_48) ;  /* 0x0000007000dc8947 */ /* 0x002fea0003800000 */
.L_x_160:
        /* <DEDUP_REMOVED lines=9> */
.L_x_162:
[----:B------:R-:W-:-:S04]  /*2d20*/  UIADD3 UR4, UPT, UPT, UR4, 0x1, URZ ;  /* 0x0000000104047890 */ /* 0x000fc8000fffe0ff */
[----:B------:R-:W-:-:S04]  /*2d30*/  UISETP.NE.AND UP0, UPT, UR4, 0x4, UPT ;  /* 0x000000040400788c */ /* 0x000fc8000bf05270 */
[----:B------:R-:W-:Y:S02]  /*2d40*/  USEL UR5, URZ, 0x1, UP0 ;  /* 0x00000001ff057887 */ /* 0x000fe40008000000 */
[----:B------:R-:W-:-:S04]  /*2d50*/  USEL UR4, UR4, URZ, UP0 ;  /* 0x000000ff04047287 */ /* 0x000fc80008000000 */
[----:B------:R-:W-:Y:S01]  /*2d60*/  ULEA UR4, UR4, UR21, 0x3 ;  /* 0x0000001504047291 */ /* 0x000fe2000f8e18ff */
[----:B-1----:R-:W-:-:S04]  /*2d70*/  LOP3.LUT R3, R2, UR5, RZ, 0x3c, !PT ;  /* 0x0000000502037c12 */ /* 0x002fc8000f8e3cff */
[----:B------:R-:W-:Y:S01]  /*2d80*/  SHF.L.U32 R3, R3, 0x1f, RZ ;  /* 0x0000001f03037819 */ /* 0x000fe200000006ff */
[----:B------:R-:W-:-:S07]  /*2d90*/  IMAD.U32 R0, RZ, RZ, UR4 ;  /* 0x00000004ff007e24 */ /* 0x000fce000f8e00ff */
.L_x_50:
[----:B-1----:R1:W2:Y:S02]  /*2da0*/  SYNCS.PHASECHK.TRANS64.TRYWAIT P0, [R0+URZ], R3 ;  /* 0x00000003000075a7 */ /* 0x0022a400080011ff */
[----:B--2---:R-:W-:Y:S05]  /*2db0*/  @!P0 NANOSLEEP.SYNCS 0x989680 ;  /* 0x009896800000895d */ /* 0x004fea0003900000 */
[----:B------:R-:W2:Y:S02]  /*2dc0*/  @!P0 SYNCS.PHASECHK.TRANS64 P0, [R0+URZ], R3 ;  /* 0x00000003000085a7 */ /* 0x000ea400080010ff */
[----:B--2---:R-:W-:Y:S05]  /*2dd0*/  @P0 EXIT ;  /* 0x000000000000094d */ /* 0x004fea0003800000 */
[----:B------:R-:W-:Y:S05]  /*2de0*/  BRA `(.L_x_50) ;  /* 0xfffffffc00ec7947 */ /* 0x000fea000383ffff */
.L_x_22:
[----:B------:R-:W-:-:S04]  /*2df0*/  UISETP.NE.AND UP0, UPT, UR47, URZ, UPT ;  /* 0x000000ff2f00728c */ /* 0x000fc8000bf05270 */
[----:B------:R-:W-:-:S09]  /*2e00*/  UISETP.NE.OR UP0, UPT, UR21, 0x1, UP0 ;  /* 0x000000011500788c */ /* 0x000fd20008705670 */
[----:B------:R-:W-:Y:S05]  /*2e10*/  BRA.U UP0, `(.L_x_51) ;  /* 0x0000000500487547 */ /* 0x000fea000b800000 */
[----:B------:R-:W-:Y:S01]  /*2e20*/  ISETP.GE.U32.AND P2, PT, R0, 0x8, PT ;  /* 0x000000080000780c */ /* 0x000fe20003f46070 */
[----:B------:R-:W-:Y:S01]  /*2e30*/  IMAD.MOV.U32 R12, RZ, RZ, 0x1 ;  /* 0x00000001ff0c7424 */ /* 0x000fe200078e00ff */
[----:B------:R-:W-:Y:S02]  /*2e40*/  CS2R R10, SRZ ;  /* 0x00000000000a7805 */ /* 0x000fe4000001ff00 */
[----:B------:R-:W-:Y:S01]  /*2e50*/  CS2R R8, SRZ ;  /* 0x0000000000087805 */ /* 0x000fe2000001ff00 */
[----:B------:R-:W-:Y:S01]  /*2e60*/  UMOV UR6, 0x400 ;  /* 0x0000040000067882 */ /* 0x000fe20000000000 */
[----:B------:R-:W-:Y:S01]  /*2e70*/  UMOV UR5, URZ ;  /* 0x000000ff00057c82 */ /* 0x000fe20008000000 */
[----:B------:R-:W-:-:S12]  /*2e80*/  ULEA UR6, UR47, UR6, 0x18 ;  /* 0x000000062f067291 */ /* 0x000fd8000f8ec0ff */
.L_x_55:
[----:B------:R-:W-:Y:S02]  /*2e90*/  LEA R2, R8, UR6, 0x3 ;  /* 0x0000000608027c11 */ /* 0x000fe4000f8e18ff */
[----:B------:R-:W-:-:S03]  /*2ea0*/  SHF.L.U32 R5, R9, 0x1f, RZ ;  /* 0x0000001f09057819 */ /* 0x000fc600000006ff */
[----:B------:R-:W-:Y:S01]  /*2eb0*/  VIADD R4, R2, 0x100 ;  /* 0x0000010002047836 */ /* 0x000fe20000000000 */
[----:B------:R-:W2:Y:S02]  /*2ec0*/  SYNCS.PHASECHK.TRANS64.TRYWAIT P0, [R2+URZ+0xf0], R5 ;  /* 0x0000f005020075a7 */ /* 0x000ea400080011ff */
[----:B--2---:R-:W-:Y:S05]  /*2ed0*/  @!P0 BRA `(.L_x_52) ;  /* 0x0000007000788947 */ /* 0x004fea0003800000 */
.L_x_163:
[----:B------:R-:W-:Y:S01]  /*2ee0*/  ULEA UR4, UR5, UR6, 0x3 ;  /* 0x0000000605047291 */ /* 0x000fe2000f8e18ff */
[----:B------:R-:W-:Y:S02]  /*2ef0*/  PRMT R4, RZ, 0x654, R4 ;  /* 0x00000654ff047816 */ /* 0x000fe40000000004 */
[----:B--2---:R-:W-:Y:S01]  /*2f00*/  SHF.L.U32 R5, R12, 0x1f, RZ ;  /* 0x0000001f0c057819 */ /* 0x004fe200000006ff */
[----:B------:R-:W-:Y:S01]  /*2f10*/  UIADD3 UR7, UPT, UPT, UR4, 0x90, URZ ;  /* 0x0000009004077890 */ /* 0x000fe2000fffe0ff */
[----:B------:R2:W-:Y:S05]  /*2f20*/  SYNCS.ARRIVE.TRANS64.RED.A1T0 RZ, [R4+URZ], RZ ;  /* 0x000000ff04ff79a7 */ /* 0x0005ea00081004ff */
[----:B------:R-:W-:Y:S01]  /*2f30*/  IMAD.U32 R7, RZ, RZ, UR7 ;  /* 0x00000007ff077e24 */ /* 0x000fe2000f8e00ff */
[----:B------:R-:W3:Y:S04]  /*2f40*/  SYNCS.PHASECHK.TRANS64.TRYWAIT P0, [UR4+0xa0], R5 ;  /* 0x0000a005ff0075a7 */ /* 0x000ee80008001104 */
[----:B------:R-:W-:Y:S01]  /*2f50*/  PRMT R6, R0, 0x654, R7 ;  /* 0x0000065400067816 */ /* 0x000fe20000000007 */
[----:B--2---:R-:W-:Y:S01]  /*2f60*/  @!P2 IMAD.MOV.U32 R4, RZ, RZ, 0x10 ;  /* 0x00000010ff04a424 */ /* 0x004fe200078e00ff */
[----:B---3--:R-:W-:Y:S06]  /*2f70*/  @!P0 BRA `(.L_x_53) ;  /* 0x0000007000648947 */ /* 0x008fec0003800000 */
.L_x_165:
[----:B------:R-:W-:Y:S01]  /*2f80*/  ULEA UR8, UR5, UR6, 0x4 ;  /* 0x0000000605087291 */ /* 0x000fe2000f8e20ff */
[----:B------:R-:W-:Y:S01]  /*2f90*/  SEL R3, R6, R3, !P2 ;  /* 0x0000000306037207 */ /* 0x000fe20005000000 */
[----:B------:R-:W-:Y:S01]  /*2fa0*/  UIADD3 UR9, UPT, UPT, UR4, 0x90, URZ ;  /* 0x0000009004097890 */ /* 0x000fe2000fffe0ff */
[----:B--2---:R-:W-:Y:S01]  /*2fb0*/  LEA R2, R11, UR6, 0x3 ;  /* 0x000000060b027c11 */ /* 0x004fe2000f8e18ff */
[----:B------:R-:W-:Y:S01]  /*2fc0*/  UIADD3 UR8, UPT, UPT, UR8, 0x120, URZ ;  /* 0x0000012008087890 */ /* 0x000fe2000fffe0ff */
[----:B------:R-:W-:Y:S01]  /*2fd0*/  SHF.L.U32 R5, R10, 0x1f, RZ ;  /* 0x0000001f0a057819 */ /* 0x000fe200000006ff */
[----:B------:R2:W-:Y:S01]  /*2fe0*/  @!P2 SYNCS.ARRIVE.TRANS64.RED RZ, [R3+URZ], R4 ;  /* 0x0000000403ffa9a7 */ /* 0x0005e200080004ff */
[----:B------:R-:W-:Y:S01]  /*2ff0*/  UIADD3 UR4, UPT, UPT, UR5, 0x1, URZ ;  /* 0x0000000105047890 */ /* 0x000fe2000fffe0ff */
[----:B------:R-:W-:-:S03]  /*3000*/  VIADD R8, R8, 0x1 ;  /* 0x0000000108087836 */ /* 0x000fc60000000000 */
[----:B------:R-:W-:Y:S02]  /*3010*/  UISETP.NE.AND UP0, UPT, UR4, 0x2, UPT ;  /* 0x000000020400788c */ /* 0x000fe4000bf05270 */
[----:B------:R-:W-:Y:S06]  /*3020*/  UGETNEXTWORKID.BROADCAST [UR8], [UR9] ;  /* 0x00000000080073ca */ /* 0x000fec0008000100 */
[----:B------:R-:W-:Y:S01]  /*3030*/  USEL UR7, URZ, 0x1, UP0 ;  /* 0x00000001ff077887 */ /* 0x000fe20008000000 */
[----:B------:R-:W-:Y:S01]  /*3040*/  ISETP.NE.AND P0, PT, R8, 0x2, PT ;  /* 0x000000020800780c */ /* 0x000fe20003f05270 */
[----:B------:R-:W-:Y:S01]  /*3050*/  USEL UR5, UR4, URZ, UP0 ;  /* 0x000000ff04057287 */ /* 0x000fe20008000000 */
[----:B------:R-:W3:Y:S03]  /*3060*/  SYNCS.PHASECHK.TRANS64.TRYWAIT P1, [R2+URZ+0x90], R5 ;  /* 0x00009005020075a7 */ /* 0x000ee600080211ff */
[----:B------:R-:W-:Y:S01]  /*3070*/  LOP3.LUT R12, R12, UR7, RZ, 0x3c, !PT ;  /* 0x000000070c0c7c12 */ /* 0x000fe2000f8e3cff */
[----:B--23--:R-:W-:Y:S07]  /*3080*/  @!P1 BRA `(.L_x_54) ;  /* 0x0000007000389947 */ /* 0x00cfee0003800000 */
.L_x_166:
[C---:B------:R-:W-:Y:S01]  /*3090*/  LEA R4, R11.reuse, UR6, 0x4 ;  /* 0x000000060b047c11 */ /* 0x040fe2000f8e20ff */
[----:B--2---:R-:W-:Y:S01]  /*30a0*/  VIADD R2, R2, 0xa0 ;  /* 0x000000a002027836 */ /* 0x004fe20000000000 */
[----:B------:R-:W-:Y:S01]  /*30b0*/  SEL R8, R8, RZ, P0 ;  /* 0x000000ff08087207 */ /* 0x000fe20000000000 */
[----:B------:R-:W-:-:S03]  /*30c0*/  VIADD R11, R11, 0x1 ;  /* 0x000000010b0b7836 */ /* 0x000fc60000000000 */
[----:B------:R-:W2:Y:S01]  /*30d0*/  LDS.128 R4, [R4+0x120] ;  /* 0x0001200004047984 */ /* 0x000ea20000000c00 */
[----:B------:R-:W-:Y:S02]  /*30e0*/  PRMT R2, RZ, 0x654, R2 ;  /* 0x00000654ff027816 */ /* 0x000fe40000000002 */
[C---:B------:R-:W-:Y:S01]  /*30f0*/  ISETP.NE.AND P1, PT, R11.reuse, 0x2, PT ;  /* 0x000000020b00780c */ /* 0x040fe20003f25270 */
[----:B------:R-:W-:Y:S01]  /*3100*/  @!PT LDS RZ, [RZ] ;  /* 0x00000000fffff984 */ /* 0x000fe20000000800 */
[----:B------:R-:W-:Y:S01]  /*3110*/  @!PT LDS RZ, [RZ] ;  /* 0x00000000fffff984 */ /* 0x000fe20000000800 */
[----:B------:R-:W-:Y:S01]  /*3120*/  @!PT LDS RZ, [RZ] ;  /* 0x00000000fffff984 */ /* 0x000fe20000000800 */
[----:B------:R-:W-:Y:S01]  /*3130*/  @!PT LDS RZ, [RZ] ;  /* 0x00000000fffff984 */ /* 0x000fe20000000800 */
[----:B------:R3:W-:Y:S06]  /*3140*/  MEMBAR.ALL.CTA ;  /* 0x0000000000007992 */ /* 0x0007ec0000008000 */
[----:B---3--:R-:W3:Y:S01]  /*3150*/  FENCE.VIEW.ASYNC.S ;  /* 0x00000000000073c6 */ /* 0x008ee20000000000 */
[----:B------:R-:W-:Y:S01]  /*3160*/  SEL R11, R11, RZ, P1 ;  /* 0x000000ff0b0b7207 */ /* 0x000fe20000800000 */
[----:B---3--:R3:W-:Y:S01]  /*3170*/  SYNCS.ARRIVE.TRANS64.RED.A1T0 RZ, [R2+URZ], RZ ;  /* 0x000000ff02ff79a7 */ /* 0x0087e200081004ff */
[----:B--2---:R-:W-:-:S02]  /*3180*/  LOP3.LUT P3, RZ, R6, 0x1, RZ, 0xc0, !PT ;  /* 0x0000000106ff7812 */ /* 0x004fc4000786c0ff */
[----:B------:R-:W-:-:S04]  /*3190*/  SEL R5, RZ, 0x1, P1 ;  /* 0x00000001ff057807 */ /* 0x000fc80000800000 */
[----:B------:R-:W-:Y:S02]  /*31a0*/  LOP3.LUT R10, R10, R5, RZ, 0x3c, !PT ;  /* 0x000000050a0a7212 */ /* 0x000fe400078e3cff */
[----:B---3--:R-:W-:-:S04]  /*31b0*/  SEL R2, RZ, 0x1, P0 ;  /* 0x00000001ff027807 */ /* 0x008fc80000000000 */
[----:B------:R-:W-:Y:S01]  /*31c0*/  LOP3.LUT R9, R9, R2, RZ, 0x3c, !PT ;  /* 0x0000000209097212 */ /* 0x000fe200078e3cff */
[----:B------:R-:W-:Y:S06]  /*31d0*/  @P3 BRA `(.L_x_55) ;  /* 0xfffffffc002c3947 */ /* 0x000fec000383ffff */
[----:B------:R-:W-:Y:S01]  /*31e0*/  ULEA UR4, UR5, UR6, 0x3 ;  /* 0x0000000605047291 */ /* 0x000fe2000f8e18ff */
[----:B------:R-:W-:-:S08]  /*31f0*/  SHF.L.U32 R3, R12, 0x1f, RZ ;  /* 0x0000001f0c037819 */ /* 0x000fd000000006ff */
[----:B------:R-:W2:Y:S02]  /*3200*/  SYNCS.PHASECHK.TRANS64 P0, [UR4+0xa0], R3 ;  /* 0x0000a003ff0075a7 */ /* 0x000ea40008001004 */
[----:B--2---:R-:W-:Y:S05]  /*3210*/  @P0 BRA `(.L_x_56) ;  /* 0x0000000000080947 */ /* 0x004fea0003800000 */
[----:B------:R-:W2:Y:S02]  /*3220*/  SYNCS.PHASECHK.TRANS64.TRYWAIT P0, [UR4+0xa0], R3 ;  /* 0x0000a003ff0075a7 */ /* 0x000ea40008001104 */
[----:B--2---:R-:W-:Y:S05]  /*3230*/  @!P0 BRA `(.L_x_57) ;  /* 0x0000006c00e08947 */ /* 0x004fea0003800000 */
.L_x_56:
[----:B------:R-:W-:-:S04]  /*3240*/  UIADD3 UR7, UPT, UPT, UR5, 0x1, URZ ;  /* 0x0000000105077890 */ /* 0x000fc8000fffe0ff */
[----:B------:R-:W-:-:S04]  /*3250*/  UISETP.NE.AND UP0, UPT, UR7, 0x2, UPT ;  /* 0x000000020700788c */ /* 0x000fc8000bf05270 */
[----:B------:R-:W-:Y:S02]  /*3260*/  USEL UR8, URZ, 0x1, UP0 ;  /* 0x00000001ff087887 */ /* 0x000fe40008000000 */
[----:B------:R-:W-:-:S04]  /*3270*/  USEL UR7, UR7, URZ, UP0 ;  /* 0x000000ff07077287 */ /* 0x000fc80008000000 */
[----:B------:R-:W-:Y:S01]  /*3280*/  ULEA UR7, UR7, UR6, 0x3 ;  /* 0x0000000607077291 */ /* 0x000fe2000f8e18ff */
[----:B--2---:R-:W-:-:S04]  /*3290*/  LOP3.LUT R3, R12, UR8, RZ, 0x3c, !PT ;  /* 0x000000080c037c12 */ /* 0x004fc8000f8e3cff */
[----:B------:R-:W-:-:S04]  /*32a0*/  SHF.L.U32 R0, R3, 0x1f, RZ ;  /* 0x0000001f03007819 */ /* 0x000fc800000006ff */
[----:B------:R-:W2:Y:S02]  /*32b0*/  SYNCS.PHASECHK.TRANS64 P0, [UR7+0xa0], R0 ;  /* 0x0000a000ff0075a7 */ /* 0x000ea40008001007 */
[----:B-12---:R-:W-:Y:S05]  /*32c0*/  @P0 EXIT ;  /* 0x000000000000094d */ /* 0x006fea0003800000 */
[----:B------:R-:W-:Y:S02]  /*32d0*/  SHF.L.U32 R3, R3, 0x1f, RZ ;  /* 0x0000001f03037819 */ /* 0x000fe400000006ff */
[----:B------:R-:W-:-:S07]  /*32e0*/  MOV R0, UR7 ;  /* 0x0000000700007c02 */ /* 0x000fce0008000f00 */
.L_x_58:
[----:B-1----:R1:W2:Y:S02]  /*32f0*/  SYNCS.PHASECHK.TRANS64.TRYWAIT P0, [R0+URZ+0xa0], R3 ;  /* 0x0000a003000075a7 */ /* 0x0022a400080011ff */
[----:B--2---:R-:W-:Y:S05]  /*3300*/  @!P0 NANOSLEEP.SYNCS 0x989680 ;  /* 0x009896800000895d */ /* 0x004fea0003900000 */
[----:B------:R-:W2:Y:S02]  /*3310*/  @!P0 SYNCS.PHASECHK.TRANS64 P0, [R0+URZ+0xa0], R3 ;  /* 0x0000a003000085a7 */ /* 0x000ea400080010ff */
[----:B--2---:R-:W-:Y:S05]  /*3320*/  @P0 EXIT ;  /* 0x000000000000094d */ /* 0x004fea0003800000 */
[----:B------:R-:W-:Y:S05]  /*3330*/  BRA `(.L_x_58) ;  /* 0xfffffffc00ec7947 */ /* 0x000fea000383ffff */
.L_x_51:
[----:B------:R-:W-:Y:S05]  /*3340*/  BRA.U UP5, `(.L_x_59) ;  /* 0x0000001505487547 */ /* 0x000fea000b800000 */
[----:B------:R-:W-:Y:S01]  /*3350*/  UMOV UR4, 0x40 ;  /* 0x0000004000047882 */ /* 0x000fe20000000000 */
[----:B------:R-:W-:Y:S01]  /*3360*/  NOP ;  /* 0x0000000000007918 */ /* 0x000fe20000000000 */
[----:B------:R-:W-:Y:S01]  /*3370*/  ULEA UR5, UR47, UR4, 0x18 ;  /* 0x000000042f057291 */ /* 0x000fe2000f8ec0ff */
[----:B------:R-:W-:Y:S02]  /*3380*/  UMOV UR6, 0x400 ;  /* 0x0000040000067882 */ /* 0x000fe40000000000 */
[----:B------:R-:W-:-:S06]  /*3390*/  ULEA UR6, UR47, UR6, 0x18 ;  /* 0x000000062f067291 */ /* 0x000fcc000f8ec0ff */
[----:B------:R-:W2:Y:S02]  /*33a0*/  LDS.U8 R0, [UR5+0x1c] ;  /* 0x00001c05ff007984 */ /* 0x000ea40008000000 */
[----:B--2---:R-:W-:-:S13]  /*33b0*/  ISETP.NE.AND P0, PT, R0, RZ, PT ;  /* 0x000000ff0000720c */ /* 0x004fda0003f05270 */
[----:B------:R-:W-:Y:S05]  /*33c0*/  @P0 BRA `(.L_x_60) ;  /* 0x0000000400080947 */ /* 0x000fea0003800000 */
[----:B------:R-:W-:Y:S02]  /*33d0*/  UISETP.NE.U32.AND UP1, UPT, UR68, 0x1, UPT ;  /* 0x000000014400788c */ /* 0x000fe4000bf25070 */
[----:B------:R-:W-:-:S07]  /*33e0*/  UIADD3 UR7, UPT, UPT, UR5, 0x8, URZ ;  /* 0x0000000805077890 */ /* 0x000fce000fffe0ff */
[----:B------:R-:W-:Y:S05]  /*33f0*/  BRA.U !UP1, `(.L_x_61) ;  /* 0x00000001099c7547 */ /* 0x000fea000b800000 */
[----:B------:R-:W-:Y:S01]  /*3400*/  ELECT P0, URZ, PT ;  /* 0x0000000000ff782f */ /* 0x000fe20003800000 */
[----:B------:R-:W-:-:S12]  /*3410*/  BSSY B0, `(.L_x_61) ;  /* 0x0000025000007945 */ /* 0x000fd80003800000 */
[----:B------:R-:W-:Y:S05]  /*3420*/  @!P0 BRA `(.L_x_62) ;  /* 0x00000000008c8947 */ /* 0x000fea0003800000 */
[----:B------:R-:W-:-:S05]  /*3430*/  UMOV UR4, 0x10 ;  /* 0x0000001000047882 */ /* 0x000fca0000000000 */
[----:B------:R-:W-:Y:S04]  /*3440*/  DEPBAR.LE SB2, 0x36 ;  /* 0x0000ad800000791a */ /* 0x000fe80000000000 */
[----:B------:R-:W2:Y:S02]  /*3450*/  UTCATOMSWS.2CTA.FIND_AND_SET.ALIGN UP0, UR4, UR4 ;  /* 0x00000004000475e3 */ /* 0x000ea40008200800 */
[----:B--2---:R-:W-:Y:S01]  /*3460*/  MOV R11, UR4 ;  /* 0x00000004000b7c02 */ /* 0x004fe20008000f00 */
[----:B------:R-:W-:Y:S06]  /*3470*/  BRA.U UP0, `(.L_x_63) ;  /* 0x0000000100187547 */ /* 0x000fec000b800000 */
.L_x_64:
[----:B------:R-:W-:Y:S05]  /*3480*/  NANOSLEEP 0x64 ;  /* 0x000000640000795d */ /* 0x000fea0003800000 */
[----:B------:R-:W-:-:S05]  /*3490*/  UMOV UR4, 0x10 ;  /* 0x0000001000047882 */ /* 0x000fca0000000000 */
[----:B------:R-:W-:Y:S04]  /*34a0*/  DEPBAR.LE SB2, 0x36 ;  /* 0x0000ad800000791a */ /* 0x000fe80000000000 */
[----:B------:R-:W2:Y:S02]  /*34b0*/  UTCATOMSWS.2CTA.FIND_AND_SET.ALIGN UP0, UR4, UR4 ;  /* 0x00000004000475e3 */ /* 0x000ea40008200800 */
[----:B--2---:R-:W-:Y:S01]  /*34c0*/  MOV R11, UR4 ;  /* 0x00000004000b7c02 */ /* 0x004fe20008000f00 */
[----:B------:R-:W-:Y:S05]  /*34d0*/  BRA.U !UP0, `(.L_x_64) ;  /* 0xfffffffd08e87547 */ /* 0x000fea000b83ffff */
.L_x_63:
[----:B------:R-:W2:Y:S01]  /*34e0*/  LDS R7, [UR5+0x10] ;  /* 0x00001005ff077984 */ /* 0x000ea20008000800 */
[----:B------:R-:W-:Y:S01]  /*34f0*/  IMAD.U32 R5, RZ, RZ, UR6 ;  /* 0x00000006ff057e24 */ /* 0x000fe2000f8e00ff */
[----:B------:R-:W-:-:S03]  /*3500*/  MOV R4, UR69 ;  /* 0x0000004500047c02 */ /* 0x000fc60008000f00 */
[----:B------:R-:W-:Y:S01]  /*3510*/  VIADD R5, R5, 0x140 ;  /* 0x0000014005057836 */ /* 0x000fe20000000000 */
[----:B--2---:R-:W-:-:S04]  /*3520*/  SHF.L.U32 R7, R7, 0x1f, RZ ;  /* 0x0000001f07077819 */ /* 0x004fc800000006ff */
[----:B------:R-:W2:Y:S02]  /*3530*/  SYNCS.PHASECHK.TRANS64.TRYWAIT P0, [UR5+0x8], R7 ;  /* 0x00000807ff0075a7 */ /* 0x000ea40008001105 */
[----:B--2---:R-:W-:Y:S05]  /*3540*/  @P0 BRA `(.L_x_65) ;  /* 0x0000000000080947 */ /* 0x004fea0003800000 */
[----:B------:R-:W2:Y:S02]  /*3550*/  SYNCS.PHASECHK.TRANS64.TRYWAIT P0, [UR5+0x8], R7 ;  /* 0x00000807ff0075a7 */ /* 0x000ea40008001105 */
[----:B--2---:R-:W-:Y:S05]  /*3560*/  @!P0 BRA `(.L_x_66) ;  /* 0x0000006c002c8947 */ /* 0x004fea0003800000 */
.L_x_65:
[----:B--2---:R-:W-:Y:S01]  /*3570*/  HFMA2 R0, -RZ, RZ, 0, 5.9604644775390625e-08 ;  /* 0x00000001ff007431 */ /* 0x004fe200000001ff */
[----:B------:R-:W-:Y:S01]  /*3580*/  UPRMT UR4, UR69, 0x654, UR7 ;  /* 0x0000065445047896 */ /* 0x000fe20008000007 */
[----:B------:R-:W-:Y:S01]  /*3590*/  IMAD.MOV.U32 R8, RZ, RZ, 0xffff ;  /* 0x0000ffffff087424 */ /* 0x000fe200078e00ff */
[----:B------:R-:W-:Y:S01]  /*35a0*/  PRMT R4, R4, 0x654, R5 ;  /* 0x0000065404047816 */ /* 0x000fe20000000005 */
[----:B------:R-:W-:Y:S02]  /*35b0*/  IMAD.MOV.U32 R6, RZ, RZ, 0x4 ;  /* 0x00000004ff067424 */ /* 0x000fe400078e00ff */
[----:B------:R-:W-:Y:S01]  /*35c0*/  IMAD.SHL.U32 R9, R11, 0x20, RZ ;  /* 0x000000200b097824 */ /* 0x000fe200078e00ff */
[----:B------:R-:W-:Y:S02]  /*35d0*/  MOV R5, UR4 ;  /* 0x0000000400057c02 */ /* 0x000fe40008000f00 */
[-C--:B------:R-:W-:Y:S01]  /*35e0*/  SHF.L.U32 R8, R8, R11.reuse, RZ ;  /* 0x0000000b08087219 */ /* 0x080fe200000006ff */
[----:B------:R2:W-:Y:S01]  /*35f0*/  SYNCS.ARRIVE.TRANS64.RED RZ, [UR4], R6 ;  /* 0x00000006ffff79a7 */ /* 0x0005e20008000404 */
[----:B------:R-:W-:Y:S01]  /*3600*/  SHF.L.U32 R7, R0, R11, RZ ;  /* 0x0000000b00077219 */ /* 0x000fe200000006ff */
[----:B------:R2:W-:Y:S04]  /*3610*/  STS [UR6+0x140], R9 ;  /* 0x00014009ff007988 */ /* 0x0005e80008000806 */
[----:B------:R2:W-:Y:S04]  /*3620*/  STAS [R4.64], R11 ;  /* 0x0000000b04007dbd */ /* 0x0005e8000c0008ff */
[----:B------:R2:W-:Y:S04]  /*3630*/  ATOMS.OR RZ, [UR5+0x14], R8 ;  /* 0x00001408ffff798c */ /* 0x0005e8000b000005 */
[----:B------:R2:W-:Y:S04]  /*3640*/  ATOMS.OR RZ, [UR5+0x18], R7 ;  /* 0x00001807ffff798c */ /* 0x0005e8000b000005 */
[----:B------:R2:W-:Y:S02]  /*3650*/  ATOMS.XOR RZ, [UR5+0x10], R0 ;  /* 0x00001000ffff798c */ /* 0x0005e4000b800005 */
.L_x_62:
[----:B-1----:R-:W-:Y:S05]  /*3660*/  BSYNC B0 ;  /* 0x0000000000007941 */ /* 0x002fea0003800000 */
.L_x_61:
[----:B------:R-:W-:Y:S05]  /*3670*/  BRA.U UP1, `(.L_x_67) ;  /* 0x00000001016c7547 */ /* 0x000fea000b800000 */
[----:B------:R-:W-:-:S03]  /*3680*/  UMOV UR4, 0xffffffff ;  /* 0xffffffff00047882 */ /* 0x000fc60000000000 */
[----:B------:R-:W-:Y:S05]  /*3690*/  BRA.DIV UR4, `(.L_x_68) ;  /* 0x0000006a04f87947 */ /* 0x000fea000b800000 */
[----:B------:R-:W-:-:S13]  /*36a0*/  ELECT P0, URZ, PT ;  /* 0x0000000000ff782f */ /* 0x000fda0003800000 */
.L_x_170:
[----:B------:R-:W-:Y:S05]  /*36b0*/  @!P0 BRA `(.L_x_67) ;  /* 0x00000000005c8947 */ /* 0x000fea0003800000 */
[----:B--2---:R-:W2:Y:S02]  /*36c0*/  LDS R5, [UR5+0x10] ;  /* 0x00001005ff057984 */ /* 0x004ea40008000800 */
[----:B--2---:R-:W-:-:S04]  /*36d0*/  SHF.L.U32 R5, R5, 0x1f, RZ ;  /* 0x0000001f05057819 */ /* 0x004fc800000006ff */
[----:B------:R-:W2:Y:S02]  /*36e0*/  SYNCS.PHASECHK.TRANS64.TRYWAIT P0, [UR5+0x8], R5 ;  /* 0x00000805ff0075a7 */ /* 0x000ea40008001105 */
[----:B--2---:R-:W-:Y:S05]  /*36f0*/  @P0 BRA `(.L_x_69) ;  /* 0x0000000000080947 */ /* 0x004fea0003800000 */
[----:B------:R-:W2:Y:S02]  /*3700*/  SYNCS.PHASECHK.TRANS64.TRYWAIT P0, [UR5+0x8], R5 ;  /* 0x00000805ff0075a7 */ /* 0x000ea40008001105 */
[----:B--2---:R-:W-:Y:S05]  /*3710*/  @!P0 BRA `(.L_x_70) ;  /* 0x0000006800fc8947 */ /* 0x004fea0003800000 */
.L_x_69:
[----:B------:R-:W3:Y:S01]  /*3720*/  LDS R7, [UR6+0x140] ;  /* 0x00014006ff077984 */ /* 0x000ee20008000800 */
[----:B--2---:R-:W-:Y:S02]  /*3730*/  HFMA2 R0, -RZ, RZ, 0, 5.9604644775390625e-08 ;  /* 0x00000001ff007431 */ /* 0x004fe400000001ff */
[----:B------:R-:W-:Y:S01]  /*3740*/  IMAD.MOV.U32 R4, RZ, RZ, 0xffff ;  /* 0x0000ffffff047424 */ /* 0x000fe200078e00ff */
[----:B------:R-:W-:Y:S01]  /*3750*/  UPRMT UR4, UR69, 0x654, UR7 ;  /* 0x0000065445047896 */ /* 0x000fe20008000007 */
[----:B---3--:R-:W-:-:S03]  /*3760*/  IMAD.SHL.U32 R5, R7, 0x20, RZ ;  /* 0x0000002007057824 */ /* 0x008fc600078e00ff */
[-C--:B------:R-:W-:Y:S02]  /*3770*/  SHF.L.U32 R4, R4, R7.reuse, RZ ;  /* 0x0000000704047219 */ /* 0x080fe400000006ff */
[----:B------:R-:W-:Y:S01]  /*3780*/  SHF.L.U32 R7, R0, R7, RZ ;  /* 0x0000000700077219 */ /* 0x000fe200000006ff */
[----:B------:R3:W-:Y:S04]  /*3790*/  STS [UR6+0x140], R5 ;  /* 0x00014005ff007988 */ /* 0x0007e80008000806 */
[----:B------:R3:W-:Y:S04]  /*37a0*/  ATOMS.OR RZ, [UR5+0x14], R4 ;  /* 0x00001404ffff798c */ /* 0x0007e8000b000005 */
[----:B------:R3:W-:Y:S01]  /*37b0*/  ATOMS.OR RZ, [UR5+0x18], R7 ;  /* 0x00001807ffff798c */ /* 0x0007e2000b000005 */
[----:B------:R-:W-:Y:S03]  /*37c0*/  SYNCS.ARRIVE.TRANS64.RED.A1T0 RZ, [UR4], RZ ;  /* 0x000000ffffff79a7 */ /* 0x000fe60008100404 */
[----:B------:R3:W-:Y:S01]  /*37d0*/  ATOMS.XOR RZ, [UR5+0x10], R0 ;  /* 0x00001000ffff798c */ /* 0x0007e2000b800005 */
[----:B------:R-:W-:Y:S05]  /*37e0*/  BRA `(.L_x_67) ;  /* 0x0000000000107947 */ /* 0x000fea0003800000 */
.L_x_60:
[----:B------:R-:W-:Y:S02]  /*37f0*/  MOV R0, 0xffffffff ;  /* 0xffffffff00007802 */ /* 0x000fe40000000f00 */
[----:B------:R-:W-:-:S03]  /*3800*/  MOV R4, 0x3830 ;  /* 0x0000383000047802 */ /* 0x000fc60000000f00 */
[----:B------:R2:W-:Y:S04]  /*3810*/  STS [UR6+0x140], R0 ;  /* 0x00014000ff007988 */ /* 0x0005e80008000806 */
[----:B-12--5:R-:W-:Y:S05]  /*3820*/  CALL.REL.NOINC `($__internal_1_$__cuda_sm10x_tcgen05_guardrail_trap_phase_invalid_during_alloc) ;  /* 0x0000007000d07944 */ /* 0x026fea0003c00000 */
.L_x_67:
[----:B------:R-:W-:Y:S05]  /*3830*/  WARPSYNC.ALL ;  /* 0x0000000000007948 */ /* 0x000fea0003800000 */
[----:B------:R-:W4:Y:S01]  /*3840*/  S2UR UR4, SR_CgaCtaId ;  /* 0x00000000000479c3 */ /* 0x000f220000008800 */
[----:B------:R-:W-:Y:S01]  /*3850*/  UMOV UR41, 0x400 ;  /* 0x0000040000297882 */ /* 0x000fe20000000000 */
[----:B------:R-:W-:-:S06]  /*3860*/  NOP ;  /* 0x0000000000007918 */ /* 0x000fcc0000000000 */
[----:B------:R-:W-:Y:S06]  /*3870*/  BAR.ARV 0x6, 0xa0 ;  /* 0x0182800000007b1d */ /* 0x000fec0000002000 */
[----:B------:R-:W1:Y:S01]  /*3880*/  LDCU UR6, c[0x0][0x38c] ;  /* 0x00007180ff0677ac */ /* 0x000e620008000800 */
[----:B------:R-:W-:Y:S01]  /*3890*/  LOP3.LUT R3, R3, 0xffff, RZ, 0xc0, !PT ;  /* 0x0000ffff03037812 */ /* 0x000fe200078ec0ff */
[----:B--2---:R-:W-:Y:S01]  /*38a0*/  IMAD.MOV.U32 R9, RZ, RZ, 0x1 ;  /* 0x00000001ff097424 */ /* 0x004fe200078e00ff */
[----:B------:R-:W-:Y:S01]  /*38b0*/  LOP3.LUT R2, R2, 0xffff, RZ, 0xc0, !PT ;  /* 0x0000ffff02027812 */ /* 0x000fe200078ec0ff */
[----:B------:R-:W-:Y:S01]  /*38c0*/  IMAD.MOV.U32 R8, RZ, RZ, RZ ;  /* 0x000000ffff087224 */ /* 0x000fe200078e00ff */
[----:B------:R-:W-:Y:S01]  /*38d0*/  R2UR UR43, R3 ;  /* 0x00000000032b72ca */ /* 0x000fe200000e0000 */
[----:B------:R-:W-:Y:S01]  /*38e0*/  UMOV UR47, URZ ;  /* 0x000000ff002f7c82 */ /* 0x000fe20008000000 */
[----:B------:R-:W-:-:S02]  /*38f0*/  R2UR UR65, R2 ;  /* 0x00000000024172ca */ /* 0x000fc400000e0000 */
[----:B------:R-:W-:Y:S01]  /*3900*/  CS2R R2, SRZ ;  /* 0x0000000000027805 */ /* 0x000fe2000001ff00 */
[----:B------:R-:W-:Y:S01]  /*3910*/  UMOV UR38, URZ ;  /* 0x000000ff00267c82 */ /* 0x000fe20008000000 */
[----:B----4-:R-:W-:Y:S01]  /*3920*/  ULEA UR41, UR4, UR41, 0x18 ;  /* 0x0000002904297291 */ /* 0x010fe2000f8ec0ff */
[----:B------:R-:W-:Y:S01]  /*3930*/  UMOV UR37, URZ ;  /* 0x000000ff00257c82 */ /* 0x000fe20008000000 */
[----:B------:R-:W-:Y:S02]  /*3940*/  UISETP.NE.AND UP3, UPT, UR68, URZ, UPT ;  /* 0x000000ff4400728c */ /* 0x000fe4000bf65270 */
[----:B------:R-:W-:Y:S02]  /*3950*/  UIADD3 UR5, UPT, UPT, UR41, 0x8400, URZ ;  /* 0x0000840029057890 */ /* 0x000fe4000fffe0ff */
[----:B------:R-:W-:-:S03]  /*3960*/  UIADD3 UR4, UPT, UPT, UR41, 0x28400, URZ ;  /* 0x0002840029047890 */ /* 0x000fc6000fffe0ff */
[----:B---3--:R-:W2:Y:S01]  /*3970*/  LDS R0, [UR41+0x140] ;  /* 0x00014029ff007984 */ /* 0x008ea20008000800 */
[----:B-1----:R-:W-:Y:S02]  /*3980*/  UIADD3 UR6, UPT, UPT, UR6, 0x7f, URZ ;  /* 0x0000007f06067890 */ /* 0x002fe4000fffe0ff */
[----:B------:R-:W-:Y:S02]  /*3990*/  USHF.R.U32.HI UR5, URZ, 0x4, UR5 ;  /* 0x00000004ff057899 */ /* 0x000fe40008011605 */
[----:B------:R-:W-:Y:S02]  /*39a0*/  USHF.R.S32.HI UR64, URZ, 0x1f, UR6 ;  /* 0x0000001fff407899 */ /* 0x000fe40008011406 */
[----:B------:R-:W-:Y:S02]  /*39b0*/  USHF.R.U32.HI UR4, URZ, 0x4, UR4 ;  /* 0x00000004ff047899 */ /* 0x000fe40008011604 */
[----:B------:R-:W-:Y:S02]  /*39c0*/  ULEA.HI UR64, UR64, UR6, URZ, 0x7 ;  /* 0x0000000640407291 */ /* 0x000fe4000f8f38ff */
[----:B------:R-:W-:-:S02]  /*39d0*/  ULOP3.LUT UR5, UR5, 0x3fff, URZ, 0xc0, !UPT ;  /* 0x00003fff05057892 */ /* 0x000fc4000f8ec0ff */
[----:B------:R-:W-:Y:S02]  /*39e0*/  USHF.R.S32.HI UR64, URZ, 0x7, UR64 ;  /* 0x00000007ff407899 */ /* 0x000fe40008011440 */
[----:B------:R-:W-:Y:S02]  /*39f0*/  ULOP3.LUT UR45, UR4, 0x3fff, URZ, 0xc0, !UPT ;  /* 0x00003fff042d7892 */ /* 0x000fe4000f8ec0ff */
[----:B------:R-:W-:Y:S01]  /*3a00*/  UISETP.LT.AND UP0, UPT, UR64, 0x1, UPT ;  /* 0x000000014000788c */ /* 0x000fe2000bf01270 */
[----:B------:R-:W-:Y:S01]  /*3a10*/  UMOV UR62, 0x0 ;  /* 0x00000000003e7882 */ /* 0x000fe20000000000 */
        /* <DEDUP_REMOVED lines=9> */
[----:B------:R-:W-:-:S02]  /*3ab0*/  ULOP3.LUT UR44, UR5, 0x10000, URZ, 0xfc, !UPT ;  /* 0x00010000052c7892 */ /* 0x000fc4000f8efcff */
[----:B------:R-:W-:Y:S02]  /*3ac0*/  ULOP3.LUT UR45, UR45, 0x10000, URZ, 0xfc, !UPT ;  /* 0x000100002d2d7892 */ /* 0x000fe4000f8efcff */
[----:B------:R-:W-:Y:S01]  /*3ad0*/  USEL UR66, UR64, 0x1, !UP0 ;  /* 0x0000000140427887 */ /* 0x000fe2000c000000 */
[----:B------:R-:W-:Y:S01]  /*3ae0*/  UMOV UR52, 0x0 ;  /* 0x0000000000347882 */ /* 0x000fe20000000000 */
[----:B------:R-:W-:Y:S01]  /*3af0*/  UMOV UR53, 0x10200490 ;  /* 0x1020049000357882 */ /* 0x000fe20000000000 */
[----:B------:R-:W-:Y:S01]  /*3b00*/  UMOV UR50, 0x0 ;  /* 0x0000000000327882 */ /* 0x000fe20000000000 */
[----:B------:R-:W-:Y:S01]  /*3b10*/  UMOV UR51, 0x10200490 ;  /* 0x1020049000337882 */ /* 0x000fe20000000000 */
[----:B------:R-:W-:Y:S01]  /*3b20*/  UMOV UR48, 0x0 ;  /* 0x0000000000307882 */ /* 0x000fe20000000000 */
[----:B--2---:R-:W-:Y:S01]  /*3b30*/  R2UR UR67, R0 ;  /* 0x00000000004372ca */ /* 0x004fe200000e0000 */
[----:B------:R-:W-:-:S14]  /*3b40*/  UMOV UR49, 0x10200490 ;  /* 0x1020049000317882 */ /* 0x000fdc0000000000 */
.L_x_78:
[C---:B------:R-:W-:Y:S02]  /*3b50*/  LEA R0, R8.reuse, UR41, 0x3 ;  /* 0x0000002908007c11 */ /* 0x040fe4000f8e18ff */
[----:B------:R-:W-:Y:S02]  /*3b60*/  SHF.L.U32 R5, R3, 0x1f, RZ ;  /* 0x0000001f03057819 */ /* 0x000fe400000006ff */
[----:B------:R-:W-:Y:S02]  /*3b70*/  LEA R4, R8, UR41, 0x4 ;  /* 0x0000002908047c11 */ /* 0x000fe4000f8e20ff */
[----:B------:R-:W1:Y:S02]  /*3b80*/  SYNCS.PHASECHK.TRANS64.TRYWAIT P0, [R0+URZ+0x90], R5 ;  /* 0x00009005000075a7 */ /* 0x000e6400080011ff */
[----:B-1-3--:R-:W-:Y:S05]  /*3b90*/  @!P0 BRA `(.L_x_71) ;  /* 0x0000006400f48947 */ /* 0x00afea0003800000 */
.L_x_171:
[----:B-1----:R-:W1:Y:S01]  /*3ba0*/  LDS.128 R4, [R4+0x120] ;  /* 0x0001200004047984 */ /* 0x002e620000000c00 */
[----:B------:R-:W-:Y:S02]  /*3bb0*/  VIADD R0, R0, 0xa0 ;  /* 0x000000a000007836 */ /* 0x000fe40000000000 */
[----:B------:R-:W-:Y:S01]  /*3bc0*/  VIADD R8, R8, 0x1 ;  /* 0x0000000108087836 */ /* 0x000fe20000000000 */
[----:B------:R-:W-:Y:S01]  /*3bd0*/  @!PT LDS RZ, [RZ] ;  /* 0x00000000fffff984 */ /* 0x000fe20000000800 */
[----:B------:R-:W-:Y:S01]  /*3be0*/  @!PT LDS RZ, [RZ] ;  /* 0x00000000fffff984 */ /* 0x000fe20000000800 */
[----:B------:R-:W-:Y:S01]  /*3bf0*/  @!PT LDS RZ, [RZ] ;  /* 0x00000000fffff984 */ /* 0x000fe20000000800 */
[----:B------:R-:W-:Y:S01]  /*3c00*/  @!PT LDS RZ, [RZ] ;  /* 0x00000000fffff984 */ /* 0x000fe20000000800 */
[----:B------:R2:W-:Y:S06]  /*3c10*/  MEMBAR.ALL.CTA ;  /* 0x0000000000007992 */ /* 0x0005ec0000008000 */
[----:B--2---:R-:W2:Y:S01]  /*3c20*/  FENCE.VIEW.ASYNC.S ;  /* 0x00000000000073c6 */ /* 0x004ea20000000000 */
[----:B------:R-:W-:-:S04]  /*3c30*/  PRMT R0, RZ, 0x654, R0 ;  /* 0x00000654ff007816 */ /* 0x000fc80000000000 */
[----:B--2---:R2:W-:Y:S01]  /*3c40*/  SYNCS.ARRIVE.TRANS64.RED.A1T0 RZ, [R0+URZ], RZ ;  /* 0x000000ff00ff79a7 */ /* 0x0045e200081004ff */
[----:B-1----:R-:W-:Y:S01]  /*3c50*/  LOP3.LUT P1, RZ, R6, 0x1, RZ, 0xc0, !PT ;  /* 0x0000000106ff7812 */ /* 0x002fe2000782c0ff */
[----:B--2---:R-:W-:-:S12]  /*3c60*/  BRA.U UP3, `(.L_x_72) ;  /* 0x0000000503587547 */ /* 0x004fd8000b800000 */
[----:B------:R-:W1:Y:S01]  /*3c70*/  LDCU UR4, c[0x0][0x38c] ;  /* 0x00007180ff0477ac */ /* 0x000e620008000800 */
[----:B------:R-:W-:Y:S02]  /*3c80*/  PLOP3.LUT P2, PT, PT, PT, PT, 0x80, 0x8 ;  /* 0x000000000008781c */ /* 0x000fe40003f4f070 */
[----:B------:R-:W-:Y:S01]  /*3c90*/  SHF.L.U32 R5, R9, 0x1f, RZ ;  /* 0x0000001f09057819 */ /* 0x000fe200000006ff */
[----:B------:R-:W-:Y:S02]  /*3ca0*/  ULEA UR46, UR47, UR41, 0x3 ;  /* 0x000000292f2e7291 */ /* 0x000fe4000f8e18ff */
[----:B------:R-:W-:Y:S02]  /*3cb0*/  ULEA UR36, UR47, UR67, 0x7 ;  /* 0x000000432f247291 */ /* 0x000fe4000f8e38ff */
[----:B-1----:R-:W-:-:S06]  /*3cc0*/  UISETP.GE.AND UP0, UPT, UR4, 0x1, UPT ;  /* 0x000000010400788c */ /* 0x002fcc000bf06270 */
[----:B------:R-:W-:-:S05]  /*3cd0*/  PLOP3.LUT P0, PT, PT, PT, UP0, 0x80, 0x8 ;  /* 0x000000000008781c */ /* 0x000fca0003f0f008 */
[----:B------:R-:W-:-:S08]  /*3ce0*/  @UP0 ULEA UR4, UR38, UR41, 0x3 ;  /* 0x0000002926040291 */ /* 0x000fd0000f8e18ff */
[----:B------:R-:W-:-:S04]  /*3cf0*/  @P0 SHF.L.U32 R0, R2, 0x1f, RZ ;  /* 0x0000001f02000819 */ /* 0x000fc800000006ff */
[----:B------:R1:W2:Y:S01]  /*3d00*/  @P0 SYNCS.PHASECHK.TRANS64.TRYWAIT P2, [UR4], R0 ;  /* 0x00000000ff0005a7 */ /* 0x0002a20008041104 */
[----:B------:R-:W3:Y:S02]  /*3d10*/  SYNCS.PHASECHK.TRANS64.TRYWAIT P0, [UR46+0xd0], R5 ;  /* 0x0000d005ff0075a7 */ /* 0x000ee4000800112e */
[----:B-123--:R-:W-:Y:S05]  /*3d20*/  @!P0 BRA `(.L_x_73) ;  /* 0x0000006400a48947 */ /* 0x00efea0003800000 */
.L_x_173:
[----:B------:R-:W-:Y:S01]  /*3d30*/  UMOV UR42, UR37 ;  /* 0x00000025002a7c82 */ /* 0x000fe20008000000 */
[----:B------:R-:W-:Y:S05]  /*3d40*/  BRA.U !UP0, `(.L_x_74) ;  /* 0x0000000508107547 */ /* 0x000fea000b800000 */
[----:B------:R-:W-:Y:S02]  /*3d50*/  UIADD3 UR42, UPT, UPT, UR66, UR37, URZ ;  /* 0x00000025422a7290 */ /* 0x000fe4000fffe0ff */
[----:B------:R-:W-:Y:S01]  /*3d60*/  UPLOP3.LUT UP2, UPT, UPT, UPT, UPT, 0x40, 0x4 ;  /* 0x000000000004789c */ /* 0x000fe20003f4e870 */
[----:B------:R-:W-:Y:S01]  /*3d70*/  UMOV UR39, UR64 ;  /* 0x0000004000277c82 */ /* 0x000fe20008000000 */
[----:B------:R-:W-:-:S09]  /*3d80*/  UMOV UR5, UR38 ;  /* 0x0000002600057c82 */ /* 0x000fd20008000000 */
.L_x_77:
[----:B------:R-:W-:Y:S01]  /*3d90*/  ULEA UR7, UR5, UR41, 0x3 ;  /* 0x0000002905077291 */ /* 0x000fe2000f8e18ff */
[----:B--23--:R-:W-:Y:S11]  /*3da0*/  @P2 BRA `(.L_x_75) ;  /* 0x00000000000c2947 */ /* 0x00cff60003800000 */
[----:B-1----:R-:W-:Y:S04]  /*3db0*/  SHF.L.U32 R5, R2, 0x1f, RZ ;  /* 0x0000001f02057819 */ /* 0x002fe800000006ff */
[----:B------:R-:W1:Y:S02]  /*3dc0*/  SYNCS.PHASECHK.TRANS64.TRYWAIT P0, [UR7], R5 ;  /* 0x00000005ff0075a7 */ /* 0x000e640008001107 */
[----:B-1----:R-:W-:Y:S05]  /*3dd0*/  @!P0 BRA `(.L_x_76) ;  /* 0x0000006400908947 */ /* 0x002fea0003800000 */
.L_x_75:
[----:B------:R-:W-:Y:S01]  /*3de0*/  UISETP.NE.AND UP0, UPT, UR39, 0x1, UPT ;  /* 0x000000012700788c */ /* 0x000fe2000bf05270 */
[----:B------:R-:W-:Y:S01]  /*3df0*/  PLOP3.LUT P2, PT, PT, PT, PT, 0x80, 0x8 ;  /* 0x000000000008781c */ /* 0x000fe20003f4f070 */
[----:B------:R-:W-:Y:S02]  /*3e00*/  UIADD3 UR4, UPT, UPT, UR5, 0x1, URZ ;  /* 0x0000000105047890 */ /* 0x000fe4000fffe0ff */
[----:B------:R-:W-:Y:S02]  /*3e10*/  UIADD3 UR40, UPT, UPT, UR7, 0x20, URZ ;  /* 0x0000002007287890 */ /* 0x000fe4000fffe0ff */
[----:B------:R-:W-:Y:S01]  /*3e20*/  UISETP.NE.AND UP1, UPT, UR4, 0x4, UPT ;  /* 0x000000040400788c */ /* 0x000fe2000bf25270 */
[----:B------:R-:W-:Y:S01]  /*3e30*/  PLOP3.LUT P0, PT, PT, PT, UP0, 0x80, 0x8 ;  /* 0x000000000008781c */ /* 0x000fe20003f0f008 */
[----:B------:R-:W-:Y:S02]  /*3e40*/  UIADD3 UR37, UPT, UPT, UR37, 0x1, URZ ;  /* 0x0000000125257890 */ /* 0x000fe4000fffe0ff */
[----:B------:R-:W-:Y:S02]  /*3e50*/  USEL UR6, URZ, 0x1, UP1 ;  /* 0x00000001ff067887 */ /* 0x000fe40008800000 */
[----:B------:R-:W-:Y:S02]  /*3e60*/  USEL UR38, UR4, URZ, UP1 ;  /* 0x000000ff04267287 */ /* 0x000fe40008800000 */
[----:B------:R-:W-:Y:S02]  /*3e70*/  UIADD3 UR39, UPT, UPT, UR39, -0x1, URZ ;  /* 0xffffffff27277890 */ /* 0x000fe4000fffe0ff */
[----:B------:R-:W-:Y:S01]  /*3e80*/  @UP0 ULEA UR4, UR38, UR41, 0x3 ;  /* 0x0000002926040291 */ /* 0x000fe2000f8e18ff */
[----:B------:R-:W-:Y:S01]  /*3e90*/  LOP3.LUT R2, R2, UR6, RZ, 0x3c, !PT ;  /* 0x0000000602027c12 */ /* 0x000fe2000f8e3cff */
[----:B------:R-:W-:Y:S02]  /*3ea0*/  ULEA UR6, UR5, UR45, 0xa ;  /* 0x0000002d05067291 */ /* 0x000fe4000f8e50ff */
[----:B------:R-:W-:Y:S01]  /*3eb0*/  UISETP.NE.AND UP0, UPT, UR37, UR42, UPT ;  /* 0x0000002a2500728c */ /* 0x000fe2000bf05270 */
[----:B-1----:R-:W-:Y:S01]  /*3ec0*/  @P0 SHF.L.U32 R0, R2, 0x1f, RZ ;  /* 0x0000001f02000819 */ /* 0x002fe200000006ff */
[----:B------:R-:W-:Y:S02]  /*3ed0*/  UIADD3 UR34, UPT, UPT, UR6, 0x2, URZ ;  /* 0x0000000206227890 */ /* 0x000fe4000fffe0ff */
[----:B------:R-:W-:Y:S01]  /*3ee0*/  UIADD3 UR30, UPT, UPT, UR6, 0x4, URZ ;  /* 0x00000004061e7890 */ /* 0x000fe2000fffe0ff */
[----:B------:R2:W3:Y:S01]  /*3ef0*/  @P0 SYNCS.PHASECHK.TRANS64.TRYWAIT P2, [UR4], R0 ;  /* 0x00000000ff0005a7 */ /* 0x0004e20008041104 */
[----:B------:R-:W-:Y:S02]  /*3f00*/  ULEA UR4, UR5, UR44, 0xb ;  /* 0x0000002c05047291 */ /* 0x000fe4000f8e58ff */
[----:B------:R-:W-:Y:S02]  /*3f10*/  UIADD3 UR26, UPT, UPT, UR6, 0x6, URZ ;  /* 0x00000006061a7890 */ /* 0x000fe4000fffe0ff */
        /* <DEDUP_REMOVED lines=10> */
[----:B------:R-:W-:Y:S01]  /*3fc0*/  UIADD3 UR8, UPT, UPT, UR4, 0x406, URZ ;  /* 0x0000040604087890 */ /* 0x000fe2000fffe0ff */
[----:B------:R-:W-:Y:S01]  /*3fd0*/  UMOV UR7, 0x40004040 ;  /* 0x4000404000077882 */ /* 0x000fe20000000000 */
[----:B------:R-:W-:Y:S01]  /*3fe0*/  UMOV UR5, 0x40004040 ;  /* 0x4000404000057882 */ /* 0x000fe20000000000 */
[----:B------:R-:W-:Y:S01]  /*3ff0*/  UMOV UR35, 0x40004040 ;  /* 0x4000404000237882 */ /* 0x000fe20000000000 */
[----:B------:R1:W-:Y:S01]  /*4000*/  UTCHMMA.2CTA gdesc[UR4], gdesc[UR6], tmem[UR36], tmem[UR62], idesc[UR63], UP2 ;  /* 0x00ff3e06040075ea */ /* 0x0003e20009200024 */
[----:B------:R-:W-:Y:S01]  /*4010*/  UPLOP3.LUT UP2, UPT, UPT, UPT, UPT, 0x80, 0x8 ;  /* 0x000000000008789c */ /* 0x000fe20003f4f070 */
[----:B------:R-:W-:Y:S01]  /*4020*/  UMOV UR33, 0x40004040 ;  /* 0x4000404000217882 */ /* 0x000fe20000000000 */
[----:B------:R-:W-:Y:S01]  /*4030*/  UMOV UR31, 0x40004040 ;  /* 0x40004040001f7882 */ /* 0x000fe20000000000 */
[----:B------:R2:W-:Y:S01]  /*4040*/  UTCHMMA.2CTA gdesc[UR32], gdesc[UR34], tmem[UR36], tmem[UR60], idesc[UR61], UPT ;  /* 0x00ff3c22200075ea */ /* 0x0005e2000ba00024 */
        /* <DEDUP_REMOVED lines=14> */
[----:B------:R-:W-:Y:S01]  /*4130*/  UMOV UR9, 0x40004040 ;  /* 0x4000404000097882 */ /* 0x000fe20000000000 */
[----:B------:R2:W-:Y:S01]  /*4140*/  UTCHMMA.2CTA gdesc[UR12], gdesc[UR14], tmem[UR36], tmem[UR50], idesc[UR51], UPT ;  /* 0x00ff320e0c0075ea */ /* 0x0005e2000ba00024 */
[----:B------:R2:W-:Y:S01]  /*4150*/  UTCHMMA.2CTA gdesc[UR8], gdesc[UR10], tmem[UR36], tmem[UR48], idesc[UR49], UPT ;  /* 0x00ff300a080075ea */ /* 0x0005e2000ba00024 */
[----:B------:R2:W-:Y:S01]  /*4160*/  UTCBAR.2CTA.MULTICAST [UR40], URZ, UR43 ;  /* 0x000000ff280073e9 */ /* 0x0005e2000820082b */
[----:B-1----:R-:W-:Y:S01]  /*4170*/  UMOV UR5, UR38 ;  /* 0x0000002600057c82 */ /* 0x002fe20008000000 */
[----:B------:R-:W-:Y:S05]  /*4180*/  BRA.U UP0, `(.L_x_77) ;  /* 0xfffffffd00007547 */ /* 0x000fea000b83ffff */
.L_x_74:
[----:B------:R-:W-:Y:S01]  /*4190*/  UIADD3 UR4, UPT, UPT, UR46, 0xb0, URZ ;  /* 0x000000b02e047890 */ /* 0x000fe2000fffe0ff */
[----:B------:R-:W-:-:S08]  /*41a0*/  UMOV UR37, UR42 ;  /* 0x0000002a00257c82 */ /* 0x000fd00008000000 */
[----:B------:R4:W-:Y:S01]  /*41b0*/  UTCBAR.2CTA.MULTICAST [UR4], URZ, UR65 ;  /* 0x000000ff040073e9 */ /* 0x0009e20008200841 */
[----:B------:R-:W-:Y:S02]  /*41c0*/  NOP ;  /* 0x0000000000007918 */ /* 0x000fe40000000000 */
.L_x_72:
[----:B----4-:R-:W-:Y:S01]  /*41d0*/  UIADD3 UR4, UPT, UPT, UR47, 0x1, URZ ;  /* 0x000000012f047890 */ /* 0x010fe2000fffe0ff */
[----:B------:R-:W-:-:S03]  /*41e0*/  ISETP.NE.AND P0, PT, R8, 0x2, PT ;  /* 0x000000020800780c */ /* 0x000fc60003f05270 */
[----:B------:R-:W-:Y:S01]  /*41f0*/  UISETP.NE.AND UP0, UPT, UR4, 0x4, UPT ;  /* 0x000000040400788c */ /* 0x000fe2000bf05270 */
[----:B-12---:R-:W-:Y:S02]  /*4200*/  SEL R0, RZ, 0x1, P0 ;  /* 0x00000001ff007807 */ /* 0x006fe40000000000 */
[----:B------:R-:W-:Y:S01]  /*4210*/  SEL R8, R8, RZ, P0 ;  /* 0x000000ff08087207 */ /* 0x000fe20000000000 */
[----:B------:R-:W-:Y:S01]  /*4220*/  USEL UR5, URZ, 0x1, UP0 ;  /* 0x00000001ff057887 */ /* 0x000fe20008000000 */
[----:B------:R-:W-:Y:S01]  /*4230*/  LOP3.LUT R3, R3, R0, RZ, 0x3c, !PT ;  /* 0x0000000003037212 */ /* 0x000fe200078e3cff */
[----:B------:R-:W-:-:S04]  /*4240*/  USEL UR47, UR4, URZ, UP0 ;  /* 0x000000ff042f7287 */ /* 0x000fc80008000000 */
[----:B------:R-:W-:Y:S01]  /*4250*/  LOP3.LUT R9, R9, UR5, RZ, 0x3c, !PT ;  /* 0x0000000509097c12 */ /* 0x000fe2000f8e3cff */
[----:B------:R-:W-:Y:S07]  /*4260*/  @P1 BRA `(.L_x_78) ;  /* 0xfffffff800381947 */ /* 0x000fee000383ffff */
[----:B------:R-:W1:Y:S01]  /*4270*/  S2UR UR8, SR_CgaCtaId ;  /* 0x00000000000879c3 */ /* 0x000e620000008800 */
[----:B------:R-:W-:Y:S01]  /*4280*/  ELECT P0, URZ, PT ;  /* 0x0000000000ff782f */ /* 0x000fe20003800000 */
[----:B------:R-:W-:Y:S01]  /*4290*/  HFMA2 R0, -RZ, RZ, 0, 5.9604644775390625e-08 ;  /* 0x00000001ff007431 */ /* 0x000fe200000001ff */
[----:B------:R-:W-:-:S05]  /*42a0*/  UMOV UR4, 0x40 ;  /* 0x0000004000047882 */ /* 0x000fca0000000000 */
[----:B------:R-:W-:Y:S01]  /*42b0*/  UVIRTCOUNT.DEALLOC.SMPOOL 0x80 ;  /* 0x000000800000784c */ /* 0x000fe20000000000 */
[----:B------:R-:W-:Y:S02]  /*42c0*/  UISETP.NE.AND UP1, UPT, UR68, URZ, UPT ;  /* 0x000000ff4400728c */ /* 0x000fe4000bf25270 */
[----:B-1----:R-:W-:-:S09]  /*42d0*/  ULEA UR8, UR8, UR4, 0x18 ;  /* 0x0000000408087291 */ /* 0x002fd2000f8ec0ff */
[----:B------:R1:W-:Y:S01]  /*42e0*/  @P0 STS.U8 [UR8+0x1c], R0 ;  /* 0x00001c00ff000988 */ /* 0x0003e20008000008 */
[----:B------:R-:W-:Y:S05]  /*42f0*/  BRA.U UP1, `(.L_x_79) ;  /* 0x0000000101a07547 */ /* 0x000fea000b800000 */
[----:B------:R-:W-:Y:S01]  /*4300*/  UIADD3 UR7, UPT, UPT, UR41, 0xd0, URZ ;  /* 0x000000d029077890 */ /* 0x000fe2000fffe0ff */
[----:B------:R-:W-:-:S03]  /*4310*/  SHF.L.U32 R3, R9, 0x1f, RZ ;  /* 0x0000001f09037819 */ /* 0x000fc600000006ff */
[----:B------:R-:W-:-:S09]  /*4320*/  ULEA UR4, UR47, UR7, 0x3 ;  /* 0x000000072f047291 */ /* 0x000fd2000f8e18ff */
[----:B------:R-:W2:Y:S02]  /*4330*/  SYNCS.PHASECHK.TRANS64.TRYWAIT P0, [UR4], R3 ;  /* 0x00000003ff0075a7 */ /* 0x000ea40008001104 */
[----:B--2---:R-:W-:Y:S05]  /*4340*/  @!P0 BRA `(.L_x_80) ;  /* 0x00000060004c8947 */ /* 0x004fea0003800000 */
.L_x_176:
        /* <DEDUP_REMOVED lines=9> */
.L_x_178:
        /* <DEDUP_REMOVED lines=9> */
.L_x_180:
[----:B------:R-:W-:-:S04]  /*4470*/  UIADD3 UR4, UPT, UPT, UR4, 0x1, URZ ;  /* 0x0000000104047890 */ /* 0x000fc8000fffe0ff */
[----:B------:R-:W-:-:S04]  /*4480*/  UISETP.NE.AND UP0, UPT, UR4, 0x4, UPT ;  /* 0x000000040400788c */ /* 0x000fc8000bf05270 */
[----:B------:R-:W-:Y:S02]  /*4490*/  USEL UR5, URZ, 0x1, UP0 ;  /* 0x00000001ff057887 */ /* 0x000fe40008000000 */
[----:B------:R-:W-:-:S04]  /*44a0*/  USEL UR4, UR4, URZ, UP0 ;  /* 0x000000ff04047287 */ /* 0x000fc80008000000 */
[----:B------:R-:W-:Y:S01]  /*44b0*/  ULEA UR4, UR4, UR7, 0x3 ;  /* 0x0000000704047291 */ /* 0x000fe2000f8e18ff */
[----:B-1----:R-:W-:-:S04]  /*44c0*/  LOP3.LUT R3, R2, UR5, RZ, 0x3c, !PT ;  /* 0x0000000502037c12 */ /* 0x002fc8000f8e3cff */
[----:B------:R-:W-:Y:S01]  /*44d0*/  SHF.L.U32 R3, R3, 0x1f, RZ ;  /* 0x0000001f03037819 */ /* 0x000fe200000006ff */
[----:B------:R-:W-:-:S04]  /*44e0*/  IMAD.U32 R0, RZ, RZ, UR4 ;  /* 0x00000004ff007e24 */ /* 0x000fc8000f8e00ff */
[----:B------:R1:W2:Y:S03]  /*44f0*/  SYNCS.PHASECHK.TRANS64.TRYWAIT P0, [R0+URZ], R3 ;  /* 0x00000003000075a7 */ /* 0x0002a600080011ff */
[----:B--2---:R-:W-:Y:S05]  /*4500*/  @!P0 NANOSLEEP.SYNCS 0x989680 ;  /* 0x009896800000895d */ /* 0x004fea0003900000 */
[----:B------:R-:W2:Y:S02]  /*4510*/  @!P0 SYNCS.PHASECHK.TRANS64 P0, [R0+URZ], R3 ;  /* 0x00000003000085a7 */ /* 0x000ea400080010ff */
[----:B--2---:R-:W-:Y:S05]  /*4520*/  @P0 BRA `(.L_x_83) ;  /* 0x0000000000200947 */ /* 0x004fea0003800000 */
.L_x_84:
[----:B--2---:R2:W4:Y:S02]  /*4530*/  SYNCS.PHASECHK.TRANS64.TRYWAIT P0, [R0+URZ], R3 ;  /* 0x00000003000075a7 */ /* 0x00452400080011ff */
[----:B----4-:R-:W-:Y:S05]  /*4540*/  @!P0 NANOSLEEP.SYNCS 0x989680 ;  /* 0x009896800000895d */ /* 0x010fea0003900000 */
[----:B------:R-:W4:Y:S02]  /*4550*/  @!P0 SYNCS.PHASECHK.TRANS64 P0, [R0+URZ], R3 ;  /* 0x00000003000085a7 */ /* 0x000f2400080010ff */
[----:B----4-:R-:W-:Y:S05]  /*4560*/  @!P0 BRA `(.L_x_84) ;  /* 0xfffffffc00f08947 */ /* 0x010fea000383ffff */
[----:B------:R-:W-:Y:S05]  /*4570*/  BRA `(.L_x_83) ;  /* 0x00000000000c7947 */ /* 0x000fea0003800000 */
.L_x_79:
[----:B------:R-:W-:-:S04]  /*4580*/  UIADD3 UR4, UPT, UPT, UR41, 0x110, URZ ;  /* 0x0000011029047890 */ /* 0x000fc8000fffe0ff */
[----:B------:R-:W-:-:S09]  /*4590*/  UPRMT UR4, UR69, 0x654, UR4 ;  /* 0x0000065445047896 */ /* 0x000fd20008000004 */
[----:B------:R-:W-:Y:S03]  /*45a0*/  SYNCS.ARRIVE.TRANS64.RED.A1T0 RZ, [UR4], RZ ;  /* 0x000000ffffff79a7 */ /* 0x000fe60008100404 */
.L_x_83:
[----:B-12---:R-:W-:Y:S01]  /*45b0*/  SHF.L.U32 R3, RZ, 0x1f, RZ ;  /* 0x0000001fff037819 */ /* 0x006fe200000006ff */
[----:B------:R-:W-:Y:S01]  /*45c0*/  UIADD3 UR4, UPT, UPT, UR41, 0x110, URZ ;  /* 0x0000011029047890 */ /* 0x000fe2000fffe0ff */
[----:B------:R-:W-:Y:S02]  /*45d0*/  PLOP3.LUT P0, PT, PT, PT, UP1, 0x80, 0x8 ;  /* 0x000000000008781c */ /* 0x000fe40003f0f018 */
[----:B------:R-:W1:Y:S02]  /*45e0*/  SYNCS.PHASECHK.TRANS64.TRYWAIT P1, [UR41+0x110], R3 ;  /* 0x00011003ff0075a7 */ /* 0x000e640008021129 */
[----:B-1----:R-:W-:Y:S09]  /*45f0*/  @!P1 BRA `(.L_x_85) ;  /* 0x0000005c00e89947 */ /* 0x002ff20003800000 */
.L_x_182:
[----:B------:R-:W-:Y:S01]  /*4600*/  @!UP1 UPRMT UR4, UR69, 0x654, UR4 ;  /* 0x0000065445049896 */ /* 0x000fe20008000004 */
[----:B------:R-:W-:Y:S01]  /*4610*/  UMOV UR5, 0xffff ;  /* 0x0000ffff00057882 */ /* 0x000fe20000000000 */
[----:B------:R-:W-:-:S07]  /*4620*/  UMOV UR6, 0x1 ;  /* 0x0000000100067882 */ /* 0x000fce0000000000 */
[----:B------:R-:W-:Y:S01]  /*4630*/  @!P0 SYNCS.ARRIVE.TRANS64.RED.A1T0 RZ, [UR4], RZ ;  /* 0x000000ffffff89a7 */ /* 0x000fe20008100404 */
[----:B------:R-:W-:Y:S01]  /*4640*/  NOP ;  /* 0x0000000000007918 */ /* 0x000fe20000000000 */
[----:B-1----:R-:W1:Y:S01]  /*4650*/  LDS R0, [UR8+0x14] ;  /* 0x00001408ff007984 */ /* 0x002e620008000800 */
[----:B------:R-:W-:-:S04]  /*4660*/  ULOP3.LUT UR4, UR67, 0xffff, URZ, 0xc0, !UPT ;  /* 0x0000ffff43047892 */ /* 0x000fc8000f8ec0ff */
[----:B------:R-:W-:-:S04]  /*4670*/  USHF.R.U32.HI UR4, URZ, 0x5, UR4 ;  /* 0x00000005ff047899 */ /* 0x000fc80008011604 */
[----:B------:R-:W-:Y:S02]  /*4680*/  USHF.L.U32 UR5, UR5, UR4, URZ ;  /* 0x0000000405057299 */ /* 0x000fe400080006ff */
[----:B------:R-:W-:-:S04]  /*4690*/  USHF.L.U32 UR4, UR6, UR4, URZ ;  /* 0x0000000406047299 */ /* 0x000fc800080006ff */
[----:B-1----:R-:W-:-:S04]  /*46a0*/  LOP3.LUT R0, R0, UR5, RZ, 0xc0, !PT ;  /* 0x0000000500007c12 */ /* 0x002fc8000f8ec0ff */
[----:B------:R-:W-:-:S13]  /*46b0*/  ISETP.NE.AND P0, PT, R0, UR5, PT ;  /* 0x0000000500007c0c */ /* 0x000fda000bf05270 */
[----:B------:R-:W-:Y:S05]  /*46c0*/  @P0 BRA `(.L_x_86) ;  /* 0x0000000000580947 */ /* 0x000fea0003800000 */
[----:B------:R-:W1:Y:S02]  /*46d0*/  LDS R0, [UR8+0x18] ;  /* 0x00001808ff007984 */ /* 0x000e640008000800 */
[----:B-1----:R-:W-:-:S04]  /*46e0*/  LOP3.LUT R0, R0, UR4, RZ, 0xc0, !PT ;  /* 0x0000000400007c12 */ /* 0x002fc8000f8ec0ff */
[----:B------:R-:W-:-:S13]  /*46f0*/  ISETP.NE.AND P0, PT, R0, UR4, PT ;  /* 0x0000000400007c0c */ /* 0x000fda000bf05270 */
[----:B------:R-:W-:Y:S05]  /*4700*/  @P0 BRA `(.L_x_87) ;  /* 0x00000000003c0947 */ /* 0x000fea0003800000 */
[----:B------:R-:W1:Y:S01]  /*4710*/  S2R R2, SR_LANEID ;  /* 0x0000000000027919 */ /* 0x000e620000000000 */
[----:B------:R-:W-:Y:S01]  /*4720*/  ULOP3.LUT UR5, URZ, UR5, URZ, 0x33, !UPT ;  /* 0x00000005ff057292 */ /* 0x000fe2000f8e33ff */
[----:B------:R-:W-:Y:S01]  /*4730*/  LOP3.LUT R4, RZ, UR4, RZ, 0x33, !PT ;  /* 0x00000004ff047c12 */ /* 0x000fe2000f8e33ff */
[----:B------:R-:W-:Y:S02]  /*4740*/  VOTEU.ANY UR4, UPT, PT ;  /* 0x0000000000047886 */ /* 0x000fe400038e0100 */
[----:B------:R-:W-:Y:S01]  /*4750*/  UFLO.U32 UR4, UR4 ;  /* 0x00000004000472bd */ /* 0x000fe200080e0000 */
[----:B------:R-:W2:Y:S01]  /*4760*/  REDUX UR6, R4 ;  /* 0x00000000040673c4 */ /* 0x000ea20000000000 */
[----:B------:R-:W-:-:S06]  /*4770*/  IMAD.U32 R0, RZ, RZ, UR5 ;  /* 0x00000005ff007e24 */ /* 0x000fcc000f8e00ff */
[----:B------:R4:W-:Y:S01]  /*4780*/  UTCATOMSWS.AND URZ, UR5 ;  /* 0x0000000500ff79e3 */ /* 0x0009e20008000000 */
[----:B------:R-:W3:Y:S01]  /*4790*/  REDUX UR7, R0 ;  /* 0x00000000000773c4 */ /* 0x000ee20000000000 */
[----:B-1----:R-:W-:Y:S01]  /*47a0*/  ISETP.EQ.U32.AND P0, PT, R2, UR4, PT ;  /* 0x0000000402007c0c */ /* 0x002fe2000bf02070 */
[----:B--2---:R-:W-:Y:S01]  /*47b0*/  IMAD.U32 R2, RZ, RZ, UR6 ;  /* 0x00000006ff027e24 */ /* 0x004fe2000f8e00ff */
[----:B---3--:R-:W-:-:S11]  /*47c0*/  MOV R3, UR7 ;  /* 0x0000000700037c02 */ /* 0x008fd60008000f00 */
[----:B------:R4:W-:Y:S04]  /*47d0*/  @P0 ATOMS.AND RZ, [UR8+0x14], R3 ;  /* 0x00001403ffff098c */ /* 0x0009e8000a800008 */
[----:B------:R4:W-:Y:S01]  /*47e0*/  @P0 ATOMS.AND RZ, [UR8+0x18], R2 ;  /* 0x00001802ffff098c */ /* 0x0009e2000a800008 */
[----:B------:R-:W-:Y:S05]  /*47f0*/  BRA `(.L_x_88) ;  /* 0x0000000000147947 */ /* 0x000fea0003800000 */
.L_x_87:
[----:B------:R-:W-:Y:S02]  /*4800*/  MOV R2, 0x4820 ;  /* 0x0000482000027802 */ /* 0x000fe40000000f00 */
[----:B---3-5:R-:W-:Y:S05]  /*4810*/  CALL.REL.NOINC `($__internal_0_$__cuda_sm10x_tcgen05_guardrail_trap_col_being_dealloced_not_returned_by_alloc) ;  /* 0x0000006000c87944 */ /* 0x028fea0003c00000 */
[----:B------:R-:W-:Y:S05]  /*4820*/  BRA `(.L_x_88) ;  /* 0x0000000000087947 */ /* 0x000fea0003800000 */
.L_x_86:
[----:B------:R-:W-:Y:S02]  /*4830*/  MOV R2, 0x4850 ;  /* 0x0000485000027802 */ /* 0x000fe40000000f00 */
[----:B---3-5:R-:W-:Y:S05]  /*4840*/  CALL.REL.NOINC `($__internal_2_$__cuda_sm10x_tcgen05_guardrail_trap_unallocated_columns_being_dealloced) ;  /* 0x0000006000d47944 */ /* 0x028fea0003c00000 */
.L_x_88:
[----:B------:R-:W-:Y:S01]  /*4850*/  NOP ;  /* 0x0000000000007918 */ /* 0x000fe20000000000 */
[----:B----4-:R-:W-:Y:S05]  /*4860*/  EXIT ;  /* 0x000000000000794d */ /* 0x010fea0003800000 */
.L_x_59:
[----:B------:R-:W-:-:S09]  /*4870*/  UISETP.NE.OR UP0, UPT, UR21, 0x3, !UP4 ;  /* 0x000000031500788c */ /* 0x000fd2000e705670 */
[----:B------:R-:W-:Y:S05]  /*4880*/  BRA.U UP0, `(.L_x_89) ;  /* 0x0000001100547547 */ /* 0x000fea000b800000 */
[----:B------:R-:W2:Y:S01]  /*4890*/  LDCU UR31, c[0x0][0x370] ;  /* 0x00006e00ff1f77ac */ /* 0x000ea20008000800 */
[----:B------:R-:W3:Y:S01]  /*48a0*/  LDC.64 R16, c[0x0][0x348] ;  /* 0x0000d200ff107b82 */ /* 0x000ee20000000a00 */
[----:B------:R-:W-:Y:S02]  /*48b0*/  HFMA2 R13, -RZ, RZ, 0, 0 ;  /* 0x00000000ff0d7431 */ /* 0x000fe400000001ff */
[----:B------:R-:W-:Y:S01]  /*48c0*/  IMAD.MOV.U32 R15, RZ, RZ, 0x1 ;  /* 0x00000001ff0f7424 */ /* 0x000fe200078e00ff */
[----:B------:R-:W2:Y:S01]  /*48d0*/  LDCU.128 UR48, c[0x0][0xb10] ;  /* 0x00016200ff3077ac */ /* 0x000ea20008000c00 */
[----:B------:R-:W-:Y:S01]  /*48e0*/  IMAD.MOV.U32 R14, RZ, RZ, RZ ;  /* 0x000000ffff0e7224 */ /* 0x000fe200078e00ff */
[----:B------:R-:W-:Y:S01]  /*48f0*/  MOV R7, 0x2000 ;  /* 0x0000200000077802 */ /* 0x000fe20000000f00 */
[----:B------:R-:W4:Y:S01]  /*4900*/  LDCU UR30, c[0x0][0x374] ;  /* 0x00006e80ff1e77ac */ /* 0x000f220008000800 */
[----:B------:R-:W1:Y:S01]  /*4910*/  LDC.64 R2, c[0x0][0x888] ;  /* 0x00022200ff027b82 */ /* 0x000e620000000a00 */
[----:B------:R-:W4:Y:S01]  /*4920*/  LDCU UR15, c[0x0][0xb0c] ;  /* 0x00016180ff0f77ac */ /* 0x000f220008000800 */
[----:B------:R-:W3:Y:S06]  /*4930*/  LDCU UR41, c[0x0][0xb20] ;  /* 0x00016400ff2977ac */ /* 0x000eec0008000800 */
[----:B------:R-:W1:Y:S01]  /*4940*/  LDC.64 R4, c[0x0][0x890] ;  /* 0x00022400ff047b82 */ /* 0x000e620000000a00 */
[----:B------:R-:W3:Y:S01]  /*4950*/  LDCU UR4, c[0x0][0xb30] ;  /* 0x00016600ff0477ac */ /* 0x000ee20008000800 */
[----:B------:R-:W-:Y:S01]  /*4960*/  UMOV UR21, 0x400 ;  /* 0x0000040000157882 */ /* 0x000fe20000000000 */
[----:B--2---:R-:W-:-:S02]  /*4970*/  UIMAD.WIDE.U32 UR6, UR31, UR48, URZ ;  /* 0x000000301f0672a5 */ /* 0x004fc4000f8e00ff */
[----:B----4-:R-:W-:Y:S02]  /*4980*/  UIMAD.WIDE.U32 UR8, UR30, UR51, URZ ;  /* 0x000000331e0872a5 */ /* 0x010fe4000f8e00ff */
[----:B------:R-:W-:Y:S02]  /*4990*/  ULEA UR21, UR47, UR21, 0x18 ;  /* 0x000000152f157291 */ /* 0x000fe4000f8ec0ff */
[----:B------:R-:W-:Y:S02]  /*49a0*/  UPLOP3.LUT UP3, UPT, UPT, UPT, UPT, 0x40, 0x4 ;  /* 0x000000000004789c */ /* 0x000fe40003f6e870 */
[----:B------:R-:W-:Y:S01]  /*49b0*/  UIADD3 UR37, UPT, UPT, UR21, 0x58, URZ ;  /* 0x0000005815257890 */ /* 0x000fe2000fffe0ff */
[----:B------:R-:W-:Y:S01]  /*49c0*/  UMOV UR6, UR7 ;  /* 0x0000000700067c82 */ /* 0x000fe20008000000 */
[----:B------:R-:W-:Y:S01]  /*49d0*/  UMOV UR38, UR9 ;  /* 0x0000000900267c82 */ /* 0x000fe20008000000 */
[----:B------:R-:W-:Y:S02]  /*49e0*/  UISETP.GE.AND UP0, UPT, UR42, 0x1, UPT ;  /* 0x000000012a00788c */ /* 0x000fe4000bf06270 */
[----:B------:R-:W-:Y:S01]  /*49f0*/  UISETP.NE.AND UP4, UPT, UR42, 0x1, UPT ;  /* 0x000000012a00788c */ /* 0x000fe2000bf85270 */
[----:B------:R-:W2:Y:S01]  /*4a00*/  LDCU.64 UR22, c[0x0][0xb28] ;  /* 0x00016500ff1677ac */ /* 0x000ea20008000a00 */
[----:B------:R-:W-:-:S02]  /*4a10*/  UISETP.NE.AND UP6, UPT, UR15, 0x1, UPT ;  /* 0x000000010f00788c */ /* 0x000fc4000bfc5270 */
[----:B------:R-:W-:Y:S02]  /*4a20*/  UISETP.NE.AND UP5, UPT, UR50, 0x1, UPT ;  /* 0x000000013200788c */ /* 0x000fe4000bfa5270 */
[----:B------:R-:W-:Y:S02]  /*4a30*/  UIADD3 UR33, UPT, UPT, UR21, 0x40, URZ ;  /* 0x0000004015217890 */ /* 0x000fe4000fffe0ff */
[----:B------:R-:W-:Y:S02]  /*4a40*/  UIADD3 UR25, UPT, UPT, UR21, 0x48, URZ ;  /* 0x0000004815197890 */ /* 0x000fe4000fffe0ff */
[----:B------:R-:W-:Y:S02]  /*4a50*/  UIADD3 UR17, UPT, UPT, UR21, 0x50, URZ ;  /* 0x0000005015117890 */ /* 0x000fe4000fffe0ff */
[----:B------:R-:W-:Y:S02]  /*4a60*/  UPRMT UR37, UR47, 0x654, UR37 ;  /* 0x000006542f257896 */ /* 0x000fe40008000025 */
[----:B------:R-:W-:-:S02]  /*4a70*/  USHF.R.U32.HI UR39, URZ, UR49, UR6 ;  /* 0x00000031ff277299 */ /* 0x000fc40008011606 */
[----:B---3--:R-:W-:Y:S02]  /*4a80*/  USHF.R.U32.HI UR38, URZ, UR41, UR38 ;  /* 0x00000029ff267299 */ /* 0x008fe40008011626 */
[----:B------:R-:W-:-:S11]  /*4a90*/  UISETP.NE.AND UP2, UPT, UR4, 0x1, UPT ;  /* 0x000000010400788c */ /* 0x000fd6000bf45270 */
.L_x_100:
[C---:B------:R-:W-:Y:S02]  /*4aa0*/  LEA R12, R14.reuse, UR21, 0x3 ;  /* 0x000000150e0c7c11 */ /* 0x040fe4000f8e18ff */
[----:B------:R-:W-:Y:S02]  /*4ab0*/  SHF.L.U32 R9, R13, 0x1f, RZ ;  /* 0x0000001f0d097819 */ /* 0x000fe400000006ff */
[----:B------:R-:W-:Y:S02]  /*4ac0*/  LEA R10, R14, UR21, 0x4 ;  /* 0x000000150e0a7c11 */ /* 0x000fe4000f8e20ff */
[----:B---3--:R-:W3:Y:S02]  /*4ad0*/  SYNCS.PHASECHK.TRANS64.TRYWAIT P0, [R12+URZ+0x90], R9 ;  /* 0x000090090c0075a7 */ /* 0x008ee400080011ff */
[----:B---3--:R-:W-:Y:S05]  /*4ae0*/  @!P0 BRA `(.L_x_90) ;  /* 0x0000005800c48947 */ /* 0x008fea0003800000 */
.L_x_183:
[----:B---3--:R-:W3:Y:S01]  /*4af0*/  LDS.128 R8, [R10+0x120] ;  /* 0x000120000a087984 */ /* 0x008ee20000000c00 */
[----:B------:R-:W-:Y:S01]  /*4b00*/  UISETP.GE.AND UP0, UPT, UR42, 0x1, UPT ;  /* 0x000000012a00788c */ /* 0x000fe2000bf06270 */
[----:B------:R-:W-:Y:S01]  /*4b10*/  @!PT LDS RZ, [RZ] ;  /* 0x00000000fffff984 */ /* 0x000fe20000000800 */
[----:B------:R-:W-:Y:S01]  /*4b20*/  @!PT LDS RZ, [RZ] ;  /* 0x00000000fffff984 */ /* 0x000fe20000000800 */
[----:B------:R-:W-:Y:S01]  /*4b30*/  @!PT LDS RZ, [RZ] ;  /* 0x00000000fffff984 */ /* 0x000fe20000000800 */
[----:B------:R-:W-:Y:S01]  /*4b40*/  @!PT LDS RZ, [RZ] ;  /* 0x00000000fffff984 */ /* 0x000fe20000000800 */
[----:B------:R4:W-:Y:S06]  /*4b50*/  MEMBAR.ALL.CTA ;  /* 0x0000000000007992 */ /* 0x0009ec0000008000 */
[----:B----4-:R-:W4:Y:S01]  /*4b60*/  FENCE.VIEW.ASYNC.S ;  /* 0x00000000000073c6 */ /* 0x010f220000000000 */
[----:B---3--:R-:W-:Y:S11]  /*4b70*/  LOP3.LUT P0, RZ, R10, 0x1, RZ, 0xc0, !PT ;  /* 0x000000010aff7812 */ /* 0x008ff6000780c0ff */
[----:B------:R-:W-:Y:S02]  /*4b80*/  @!UPT UIADD3 URZ, UPT, UPT, URZ, URZ, URZ ;  /* 0x000000fffffff290 */ /* 0x000fe4000fffe0ff */
[----:B----4-:R-:W-:Y:S01]  /*4b90*/  VOTEU.ANY UP1, P0 ;  /* 0x0000000000ff7886 */ /* 0x010fe20000020100 */
[----:B------:R-:W-:Y:S11]  /*4ba0*/  PLOP3.LUT P0, PT, PT, PT, UP1, 0x80, 0x8 ;  /* 0x000000000008781c */ /* 0x000ff60003f0f018 */
[----:B------:R-:W-:Y:S02]  /*4bb0*/  @!UPT UIADD3 URZ, UPT, UPT, URZ, URZ, URZ ;  /* 0x000000fffffff290 */ /* 0x000fe4000fffe0ff */
[----:B------:R-:W-:Y:S02]  /*4bc0*/  @P0 SHF.R.U32.HI R0, RZ, 0x10, R9 ;  /* 0x00000010ff000819 */ /* 0x000fe40000011609 */
[----:B------:R-:W-:Y:S02]  /*4bd0*/  @P0 MOV R6, R8 ;  /* 0x0000000800060202 */ /* 0x000fe40000000f00 */
[----:B------:R-:W-:Y:S01]  /*4be0*/  @P0 R2UR UR4, R0 ;  /* 0x00000000000402ca */ /* 0x000fe200000e0000 */
[----:B------:R-:W-:Y:S01]  /*4bf0*/  VIADD R0, R12, 0xa0 ;  /* 0x000000a00c007836 */ /* 0x000fe20000000000 */
[----:B------:R-:W-:Y:S02]  /*4c00*/  @P0 LOP3.LUT R8, R9, 0xffff, RZ, 0xc0, !PT ;  /* 0x0000ffff09080812 */ /* 0x000fe400078ec0ff */
[----:B------:R-:W-:Y:S02]  /*4c10*/  @P0 R2UR UR6, R6 ;  /* 0x00000000060602ca */ /* 0x000fe400000e0000 */
[----:B------:R-:W-:Y:S02]  /*4c20*/  PRMT R0, RZ, 0x654, R0 ;  /* 0x00000654ff007816 */ /* 0x000fe40000000000 */
[----:B------:R-:W-:Y:S02]  /*4c30*/  @P0 R2UR UR5, R8 ;  /* 0x00000000080502ca */ /* 0x000fe400000e0000 */
[----:B------:R3:W-:Y:S03]  /*4c40*/  SYNCS.ARRIVE.TRANS64.RED.A1T0 RZ, [R0+URZ], RZ ;  /* 0x000000ff00ff79a7 */ /* 0x0007e600081004ff */
[----:B------:R-:W-:Y:S04]  /*4c50*/  @UP1 UMOV UR29, UR4 ;  /* 0x00000004001d1c82 */ /* 0x000fe80008000000 */
[----:B------:R-:W-:Y:S04]  /*4c60*/  @UP1 UMOV UR14, UR6 ;  /* 0x00000006000e1c82 */ /* 0x000fe80008000000 */
[----:B------:R-:W-:Y:S01]  /*4c70*/  @UP1 UMOV UR13, UR5 ;  /* 0x00000005000d1c82 */ /* 0x000fe20008000000 */
[----:B------:R-:W-:Y:S05]  /*4c80*/  BRA.U !UP0, `(.L_x_91) ;  /* 0x0000000108a47547 */ /* 0x000fea000b800000 */
[----:B------:R-:W-:Y:S02]  /*4c90*/  UIMAD.WIDE.U32 UR18, UR13, UR51, URZ ;  /* 0x000000330d1272a5 */ /* 0x000fe4000f8e00ff */
[----:B------:R-:W-:Y:S02]  /*4ca0*/  UIMAD.WIDE.U32 UR26, UR14, UR48, URZ ;  /* 0x000000300e1a72a5 */ /* 0x000fe4000f8e00ff */
[----:B------:R-:W-:Y:S02]  /*4cb0*/  USEL UR4, UR30, UR38, !UP5 ;  /* 0x000000261e047287 */ /* 0x000fe4000e800000 */
[----:B------:R-:W-:Y:S02]  /*4cc0*/  USEL UR7, UR31, UR39, !UP6 ;  /* 0x000000271f077287 */ /* 0x000fe4000f000000 */
[----:B--2---:R-:W-:Y:S02]  /*4cd0*/  UIMAD.WIDE.U32 UR8, UR4, UR22, URZ ;  /* 0x00000016040872a5 */ /* 0x004fe4000f8e00ff */
[----:B------:R-:W-:Y:S01]  /*4ce0*/  UIMAD.WIDE.U32 UR10, UR7, UR22, URZ ;  /* 0x00000016070a72a5 */ /* 0x000fe2000f8e00ff */
[----:B------:R-:W-:Y:S02]  /*4cf0*/  UMOV UR5, UR19 ;  /* 0x0000001300057c82 */ /* 0x000fe40008000000 */
[----:B------:R-:W-:Y:S03]  /*4d00*/  USHF.R.U32.HI UR6, URZ, UR41, UR5 ;  /* 0x00000029ff067299 */ /* 0x000fe60008011605 */
[----:B------:R-:W-:Y:S01]  /*4d10*/  UMOV UR5, UR27 ;  /* 0x0000001b00057c82 */ /* 0x000fe20008000000 */
[----:B------:R-:W-:Y:S02]  /*4d20*/  USEL UR6, UR13, UR6, !UP5 ;  /* 0x000000060d067287 */ /* 0x000fe4000e800000 */
[----:B------:R-:W-:Y:S03]  /*4d30*/  USHF.R.U32.HI UR12, URZ, UR49, UR5 ;  /* 0x00000031ff0c7299 */ /* 0x000fe60008011605 */
[----:B------:R-:W-:Y:S02]  /*4d40*/  UMOV UR5, UR9 ;  /* 0x0000000900057c82 */ /* 0x000fe40008000000 */
[----:B------:R-:W-:Y:S03]  /*4d50*/  @UP4 USHF.R.U32.HI UR4, URZ, UR23, UR5 ;  /* 0x00000017ff044299 */ /* 0x000fe60008011605 */
[----:B------:R-:W-:Y:S01]  /*4d60*/  UMOV UR5, UR11 ;  /* 0x0000000b00057c82 */ /* 0x000fe20008000000 */
[----:B------:R-:W-:Y:S02]  /*4d70*/  UIMAD UR4, UR42, UR4, URZ ;  /* 0x000000042a0472a4 */ /* 0x000fe4000f8e02ff */
[----:B------:R-:W-:Y:S02]  /*4d80*/  @UP4 USHF.R.U32.HI UR7, URZ, UR23, UR5 ;  /* 0x00000017ff074299 */ /* 0x000fe40008011605 */
[----:B------:R-:W-:Y:S02]  /*4d90*/  UIMAD.WIDE.U32 UR10, UR6, UR22, URZ ;  /* 0x00000016060a72a5 */ /* 0x000fe4000f8e00ff */
[----:B------:R-:W-:Y:S02]  /*4da0*/  USEL UR5, UR14, UR12, !UP6 ;  /* 0x0000000c0e057287 */ /* 0x000fe4000f000000 */
[----:B------:R-:W-:Y:S02]  /*4db0*/  UIMAD UR8, UR42, UR7, URZ ;  /* 0x000000072a0872a4 */ /* 0x000fe4000f8e02ff */
[----:B------:R-:W-:Y:S03]  /*4dc0*/  UISETP.GE.AND UP0, UPT, UR6, UR4, UPT ;  /* 0x000000040600728c */ /* 0x000fe6000bf06270 */
[----:B------:R-:W-:Y:S01]  /*4dd0*/  UMOV UR4, UR11 ;  /* 0x0000000b00047c82 */ /* 0x000fe20008000000 */
[----:B------:R-:W-:Y:S02]  /*4de0*/  UISETP.GE.OR UP0, UPT, UR5, UR8, UP0 ;  /* 0x000000080500728c */ /* 0x000fe40008706670 */
[----:B------:R-:W-:Y:S02]  /*4df0*/  USHF.R.U32.HI UR4, URZ, UR23, UR4 ;  /* 0x00000017ff047299 */ /* 0x000fe40008011604 */
[----:B------:R-:W-:Y:S02]  /*4e00*/  UIMAD.WIDE.U32 UR8, UR5, UR22, URZ ;  /* 0x00000016050872a5 */ /* 0x000fe4000f8e00ff */
[----:B------:R-:W-:Y:S04]  /*4e10*/  USEL UR10, UR6, UR4, !UP4 ;  /* 0x00000004060a7287 */ /* 0x000fe8000e000000 */
[----:B------:R-:W-:Y:S01]  /*4e20*/  UIADD3 UR11, UPT, UPT, -UR10, URZ, URZ ;  /* 0x000000ff0a0b7290 */ /* 0x000fe2000fffe1ff */
[----:B------:R-:W-:Y:S02]  /*4e30*/  @!UP0 UMOV UR4, UR9 ;  /* 0x0000000900048c82 */ /* 0x000fe40008000000 */
[----:B------:R-:W-:Y:S02]  /*4e40*/  @!UP0 USHF.R.U32.HI UR4, URZ, UR23, UR4 ;  /* 0x00000017ff048299 */ /* 0x000fe40008011604 */
[----:B------:R-:W-:Y:S02]  /*4e50*/  UIMAD UR8, UR42, UR11, UR6 ;  /* 0x0000000b2a0872a4 */ /* 0x000fe4000f8e0206 */
[----:B------:R-:W-:Y:S04]  /*4e60*/  @!UP0 USEL UR4, UR5, UR4, !UP4 ;  /* 0x0000000405048287 */ /* 0x000fe8000e000000 */
[----:B------:R-:W-:Y:S02]  /*4e70*/  @!UP0 UIMAD UR8, UR7, UR8, UR4 ;  /* 0x00000008070882a4 */ /* 0x000fe4000f8e0204 */
[----:B------:R-:W-:Y:S02]  /*4e80*/  @!UP0 UIADD3 UR9, UPT, UPT, UR10, -UR4, URZ ;  /* 0x800000040a098290 */ /* 0x000fe4000fffe0ff */
[----:B------:R-:W-:Y:S02]  /*4e90*/  UIADD3 UR4, UPT, UPT, -UR5, URZ, URZ ;  /* 0x000000ff05047290 */ /* 0x000fe4000fffe1ff */
[----:B------:R-:W-:Y:S02]  /*4ea0*/  UIADD3 UR7, UPT, UPT, -UR6, URZ, URZ ;  /* 0x000000ff06077290 */ /* 0x000fe4000fffe1ff */
[----:B------:R-:W-:Y:S02]  /*4eb0*/  @!UP0 UIMAD UR6, UR9, UR42, UR5 ;  /* 0x0000002a090682a4 */ /* 0x000fe4000f8e0205 */
[----:B------:R-:W-:Y:S02]  /*4ec0*/  UIMAD UR14, UR15, UR4, UR14 ;  /* 0x000000040f0e72a4 */ /* 0x000fe4000f8e020e */
[----:B------:R-:W-:Y:S01]  /*4ed0*/  UIMAD UR13, UR50, UR7, UR13 ;  /* 0x00000007320d72a4 */ /* 0x000fe2000f8e020d */
[----:B------:R-:W-:Y:S02]  /*4ee0*/  @!UP0 UMOV UR5, UR8 ;  /* 0x0000000800058c82 */ /* 0x000fe40008000000 */
[----:B------:R-:W-:Y:S02]  /*4ef0*/  UIMAD UR14, UR5, UR15, UR14 ;  /* 0x0000000f050e72a4 */ /* 0x000fe4000f8e020e */
[----:B------:R-:W-:Y:S11]  /*4f00*/  UIMAD UR13, UR6, UR50, UR13 ;  /* 0x00000032060d72a4 */ /* 0x000ff6000f8e020d */
[----:B------:R-:W-:Y:S01]  /*4f10*/  @!UPT UIADD3 URZ, UPT, UPT, URZ, URZ, URZ ;  /* 0x000000fffffff290 */ /* 0x000fe2000fffe0ff */
.L_x_91:
[----:B------:R-:W4:Y:S01]  /*4f20*/  @!UP2 LDCU.128 UR8, c[0x0][0xb10] ;  /* 0x00016200ff08a7ac */ /* 0x000f220008000c00 */
[C---:B-1----:R-:W-:Y:S02]  /*4f30*/  ISETP.NE.U32.AND P1, PT, R4.reuse, RZ, PT ;  /* 0x000000ff0400720c */ /* 0x042fe40003f25070 */
[----:B------:R-:W-:Y:S02]  /*4f40*/  ISETP.NE.U32.AND P0, PT, R4, RZ, PT ;  /* 0x000000ff0400720c */ /* 0x000fe40003f05070 */
[C---:B------:R-:W-:Y:S02]  /*4f50*/  ISETP.NE.AND.EX P1, PT, R5.reuse, RZ, PT, P1 ;  /* 0x000000ff0500720c */ /* 0x040fe40003f25310 */
[----:B------:R-:W-:Y:S01]  /*4f60*/  ISETP.NE.AND.EX P0, PT, R5, RZ, PT, P0 ;  /* 0x000000ff0500720c */ /* 0x000fe20003f05300 */
[----:B------:R-:W1:Y:S01]  /*4f70*/  @!UP2 LDCU UR5, c[0x0][0xb0c] ;  /* 0x00016180ff05a7ac */ /* 0x000e620008000800 */
[----:B------:R-:W-:Y:S01]  /*4f80*/  SHF.L.U32 R9, R15, 0x1f, RZ ;  /* 0x0000001f0f097819 */ /* 0x000fe200000006ff */
[----:B------:R-:W-:Y:S02]  /*4f90*/  USHF.L.U32 UR35, UR16, 0x7, URZ ;  /* 0x0000000710237899 */ /* 0x000fe400080006ff */
[----:B------:R-:W-:Y:S02]  /*4fa0*/  USHF.L.U32 UR34, UR20, 0x7, URZ ;  /* 0x0000000714227899 */ /* 0x000fe400080006ff */
[----:B----4-:R-:W-:Y:S07]  /*4fb0*/  UIMAD.WIDE.U32 UR6, UR14, UR8, URZ ;  /* 0x000000080e0672a5 */ /* 0x010fee000f8e00ff */
[----:B------:R-:W-:Y:S01]  /*4fc0*/  @!UP2 UMOV UR4, UR7 ;  /* 0x000000070004ac82 */ /* 0x000fe20008000000 */
[----:B-1----:R-:W-:Y:S02]  /*4fd0*/  @!UP2 UISETP.NE.AND UP0, UPT, UR5, 0x1, UPT ;  /* 0x000000010500a88c */ /* 0x002fe4000bf05270 */
[----:B------:R-:W-:Y:S02]  /*4fe0*/  @!UP2 USHF.R.U32.HI UR4, URZ, UR9, UR4 ;  /* 0x00000009ff04a299 */ /* 0x000fe40008011604 */
[----:B------:R-:W-:Y:S02]  /*4ff0*/  UIMAD.WIDE.U32 UR6, UR13, UR11, URZ ;  /* 0x0000000b0d0672a5 */ /* 0x000fe4000f8e00ff */
[----:B------:R-:W-:Y:S02]  /*5000*/  @!UP2 USEL UR8, UR14, UR4, !UP0 ;  /* 0x000000040e08a287 */ /* 0x000fe4000c000000 */
[----:B------:R-:W-:Y:S03]  /*5010*/  @!UP2 UISETP.NE.AND UP0, UPT, UR10, 0x1, UPT ;  /* 0x000000010a00a88c */ /* 0x000fe6000bf05270 */
[----:B------:R-:W-:Y:S02]  /*5020*/  @!UP2 UMOV UR6, UR7 ;  /* 0x000000070006ac82 */ /* 0x000fe40008000000 */
[----:B------:R-:W1:Y:S02]  /*5030*/  @!UP2 LDCU UR4, c[0x0][0xb20] ;  /* 0x00016400ff04a7ac */ /* 0x000e640008000800 */
[----:B-1----:R-:W-:Y:S04]  /*5040*/  @!UP2 USHF.R.U32.HI UR6, URZ, UR4, UR6 ;  /* 0x00000004ff06a299 */ /* 0x002fe80008011606 */
[----:B------:R-:W-:Y:S04]  /*5050*/  @!UP2 USEL UR6, UR13, UR6, !UP0 ;  /* 0x000000060d06a287 */ /* 0x000fe8000c000000 */
[----:B------:R-:W-:Y:S02]  /*5060*/  @!UP2 UIADD3 UR4, UPT, UPT, -UR8, UR6, URZ ;  /* 0x000000060804a290 */ /* 0x000fe4000fffe1ff */
[----:B------:R-:W-:Y:S02]  /*5070*/  @!UP2 UIADD3 UR6, UPT, UPT, UR8, -UR6, URZ ;  /* 0x800000060806a290 */ /* 0x000fe4000fffe0ff */
[----:B------:R-:W-:Y:S02]  /*5080*/  @!UP2 UIMAD UR14, UR4, UR5, UR14 ;  /* 0x00000005040ea2a4 */ /* 0x000fe4000f8e020e */
[----:B------:R-:W-:Y:S01]  /*5090*/  @!UP2 UIMAD UR13, UR6, UR10, UR13 ;  /* 0x0000000a060da2a4 */ /* 0x000fe2000f8e020d */
[----:B------:R-:W-:Y:S11]  /*50a0*/  BRA.U UP3, `(.L_x_92) ;  /* 0x0000000103107547 */ /* 0x000ff6000b800000 */
[----:B---3--:R-:W-:Y:S04]  /*50b0*/  MOV R0, UR40 ;  /* 0x0000002800007c02 */ /* 0x008fe80008000f00 */
[----:B------:R-:W-:Y:S04]  /*50c0*/  SHF.L.U32 R11, R0, 0x1f, RZ ;  /* 0x0000001f000b7819 */ /* 0x000fe800000006ff */
[----:B------:R-:W1:Y:S02]  /*50d0*/  SYNCS.PHASECHK.TRANS64.TRYWAIT P2, [UR21+0x88], R11 ;  /* 0x0000880bff0075a7 */ /* 0x000e640008041115 */
[----:B-1----:R-:W-:Y:S05]  /*50e0*/  @!P2 BRA `(.L_x_93) ;  /* 0x000000540058a947 */ /* 0x002fea0003800000 */
.L_x_92:
[----:B------:R-:W-:Y:S05]  /*50f0*/  @!P1 BRA `(.L_x_94) ;  /* 0x0000000000309947 */ /* 0x000fea0003800000 */
[----:B------:R-:W-:Y:S01]  /*5100*/  ISETP.NE.U32.AND P1, PT, R2, RZ, PT ;  /* 0x000000ff0200720c */ /* 0x000fe20003f25070 */
[----:B------:R-:W4:Y:S01]  /*5110*/  LDCU.64 UR4, c[0x0][0x358] ;  /* 0x00006b00ff0477ac */ /* 0x000f220008000a00 */
[----:B------:R-:W-:Y:S02]  /*5120*/  IMAD.MOV.U32 R84, RZ, RZ, 0x1 ;  /* 0x00000001ff547424 */ /* 0x000fe400078e00ff */
[----:B------:R-:W-:Y:S11]  /*5130*/  ISETP.NE.AND.EX P1, PT, R3, RZ, PT, P1 ;  /* 0x000000ff0300720c */ /* 0x000ff60003f25310 */
[----:B------:R-:W-:Y:S02]  /*5140*/  @!UPT UIADD3 URZ, UPT, UPT, URZ, URZ, URZ ;  /* 0x000000fffffff290 */ /* 0x000fe4000fffe0ff */
[----:B-1----:R-:W1:Y:S01]  /*5150*/  @P1 LDC.64 R10, c[0x0][0x888] ;  /* 0x00022200ff0a1b82 */ /* 0x002e620000000a00 */
[----:B---3--:R-:W-:Y:S04]  /*5160*/  @P1 IMAD R0, R4, UR36, RZ ;  /* 0x0000002404001c24 */ /* 0x008fe8000f8e02ff */
[----:B-1----:R-:W-:Y:S04]  /*5170*/  @P1 IMAD.WIDE R10, R0, 0x4, R10 ;  /* 0x00000004000a1825 */ /* 0x002fe800078e020a */
[----:B------:R-:W-:Y:S01]  /*5180*/  HFMA2 R0, -RZ, RZ, 0, 5.9604644775390625e-08 ;  /* 0x00000001ff007431 */ /* 0x000fe200000001ff */
[----:B----45:R4:W5:Y:S04]  /*5190*/  @P1 LDG.E R41, desc[UR4][R10.64] ;  /* 0x000000040a291981 */ /* 0x030968000c1e1900 */
[----:B------:R-:W-:Y:S01]  /*51a0*/  @!P1 PRMT R84, R0, 0x7610, R84 ;  /* 0x0000761000549816 */ /* 0x000fe20000000054 */
[----:B----4-:R-:W1:Y:S06]  /*51b0*/  @!P1 LDC R41, c[0x0][0x880] ;  /* 0x00022000ff299b82 */ /* 0x010e6c0000000800 */
.L_x_94:
[----:B-1---5:R-:W-:Y:S01]  /*51c0*/  @!P0 FSETP.EQ.AND P1, PT, R41, RZ, PT ;  /* 0x000000ff2900820b */ /* 0x022fe20003f22000 */
[----:B------:R-:W-:Y:S01]  /*51d0*/  @!UPT UIADD3 URZ, UPT, UPT, URZ, URZ, URZ ;  /* 0x000000fffffff290 */ /* 0x000fe2000fffe0ff */
[----:B------:R-:W-:Y:S11]  /*51e0*/  @!P0 BRA `(.L_x_95) ;  /* 0x0000000000188947 */ /* 0x000ff60003800000 */
[----:B------:R-:W-:Y:S02]  /*51f0*/  LOP3.LUT P0, RZ, R84, 0xff, RZ, 0xc0, !PT ;  /* 0x000000ff54ff7812 */ /* 0x000fe4000780c0ff */
[----:B------:R-:W-:Y:S04]  /*5200*/  ISETP.NE.U32.AND P1, PT, R2, RZ, PT ;  /* 0x000000ff0200720c */ /* 0x000fe80003f25070 */
[----:B------:R-:W-:Y:S04]  /*5210*/  ISETP.NE.AND.EX P1, PT, R3, RZ, PT, P1 ;  /* 0x000000ff0300720c */ /* 0x000fe80003f25310 */
[----:B------:R-:W-:Y:S03]  /*5220*/  PLOP3.LUT P1, PT, P1, PT, PT, 0x8, 0x80 ;  /* 0x000000000080781c */ /* 0x000fe60000f2e170 */
[----:B------:R-:W-:Y:S11]  /*5230*/  @P0 FSETP.EQ.AND P1, PT, R41, RZ, PT ;  /* 0x000000ff2900020b */ /* 0x000ff60003f22000 */
[----:B------:R-:W-:Y:S02]  /*5240*/  @!UPT UIADD3 URZ, UPT, UPT, URZ, URZ, URZ ;  /* 0x000000fffffff290 */ /* 0x000fe4000fffe0ff */
.L_x_95:
[----:B------:R-:W1:Y:S01]  /*5250*/  SYNCS.PHASECHK.TRANS64.TRYWAIT P2, [UR21+0x60], R9 ;  /* 0x00006009ff0075a7 */ /* 0x000e620008041115 */
[----:B------:R-:W-:Y:S04]  /*5260*/  ELECT P0, URZ, PT ;  /* 0x0000000000ff782f */ /* 0x000fe80003800000 */
[----:B------:R-:W-:Y:S11]  /*5270*/  PLOP3.LUT P1, PT, P1, P0, PT, 0xf2, 0x2f ;  /* 0x00000000002f781c */ /* 0x000ff60000f21e72 */
[----:B------:R-:W-:Y:S02]  /*5280*/  @!UPT UIADD3 URZ, UPT, UPT, URZ, URZ, URZ ;  /* 0x000000fffffff290 */ /* 0x000fe4000fffe0ff */
[----:B------:R-:W-:Y:S05]  /*5290*/  @!P1 IADD3 R8, P0, PT, R16, 0x580, RZ ;  /* 0x0000058010089810 */ /* 0x000fea0007f1e0ff */
[----:B------:R-:W-:Y:S01]  /*52a0*/  @!P1 IMAD.X R6, RZ, RZ, R17, P0 ;  /* 0x000000ffff069224 */ /* 0x000fe200000e0611 */
[----:B-1----:R-:W-:Y:S07]  /*52b0*/  @!P2 BRA `(.L_x_96) ;  /* 0x0000005000fca947 */ /* 0x002fee0003800000 */
.L_x_186:
[----:B------:R-:W-:Y:S01]  /*52c0*/  @!P1 R2UR UR5, R8 ;  /* 0x00000000080592ca */ /* 0x000fe200000e0000 */
[----:B------:R-:W-:Y:S01]  /*52d0*/  VOTEU.ALL UP0, P1 ;  /* 0x0000000000ff7886 */ /* 0x000fe20000800000 */
[----:B------:R-:W-:Y:S01]  /*52e0*/  @!P1 R2UR UR4, R6 ;  /* 0x00000000060492ca */ /* 0x000fe200000e0000 */
[----:B-1-3--:R-:W-:Y:S01]  /*52f0*/  @!P1 IMAD.MOV.U32 R0, RZ, RZ, 0x2000 ;  /* 0x00002000ff009424 */ /* 0x00afe200078e00ff */
[----:B------:R-:W-:Y:S01]  /*5300*/  UMOV UR8, 0x0 ;  /* 0x0000000000087882 */ /* 0x000fe20000000000 */
[----:B------:R-:W-:Y:S01]  /*5310*/  UMOV UR9, 0x10000000 ;  /* 0x1000000000097882 */ /* 0x000fe20000000000 */
[----:B------:R-:W-:Y:S01]  /*5320*/  @!UP0 UIADD3 UR32, UPT, UPT, UR21, 0x200, URZ ;  /* 0x0000020015208890 */ /* 0x000fe2000fffe0ff */
[----:B------:R-:W-:Y:S01]  /*5330*/  @!P1 IADD3 R8, P0, PT, R16, 0x580, RZ ;  /* 0x0000058010089810 */ /* 0x000fe20007f1e0ff */
[----:B------:R-:W-:Y:S01]  /*5340*/  VOTEU.ALL UP0, P1 ;  /* 0x0000000000ff7886 */ /* 0x000fe20000800000 */
[----:B------:R-:W-:Y:S03]  /*5350*/  UPRMT UR6, UR47, 0x654, UR33 ;  /* 0x000006542f067896 */ /* 0x000fe60008000021 */
[----:B------:R-:W-:Y:S02]  /*5360*/  @!P1 IMAD.X R6, RZ, RZ, R17, P0 ;  /* 0x000000ffff069224 */ /* 0x000fe400000e0611 */
[----:B------:R-:W-:Y:S02]  /*5370*/  IMAD.U32 R10, RZ, RZ, UR5 ;  /* 0x00000005ff0a7e24 */ /* 0x000fe4000f8e00ff */
[----:B------:R-:W-:Y:S03]  /*5380*/  IMAD.U32 R11, RZ, RZ, UR4 ;  /* 0x00000004ff0b7e24 */ /* 0x000fe6000f8e00ff */
[----:B------:R-:W-:Y:S02]  /*5390*/  @!P1 R2UR UR4, R10 ;  /* 0x000000000a0492ca */ /* 0x000fe400000e0000 */
[----:B------:R-:W-:Y:S11]  /*53a0*/  @!P1 R2UR UR5, R11 ;  /* 0x000000000b0592ca */ /* 0x000ff600000e0000 */
[----:B------:R-:W-:Y:S02]  /*53b0*/  @!UPT UIADD3 URZ, UPT, UPT, URZ, URZ, URZ ;  /* 0x000000fffffff290 */ /* 0x000fe4000fffe0ff */
[----:B------:R1:W-:Y:S01]  /*53c0*/  @!UP0 UTMALDG.3D [UR32], [UR4], desc[UR8] ;  /* 0x00000820040085b4 */ /* 0x0003e20008011000 */
[----:B------:R1:W-:Y:S01]  /*53d0*/  @!P1 SYNCS.ARRIVE.TRANS64.RED.A0TR RZ, [UR21+0x40], R0 ;  /* 0x00004000ffff99a7 */ /* 0x0003e20008300415 */
[----:B------:R-:W-:Y:S01]  /*53e0*/  SYNCS.ARRIVE.TRANS64.RED.A1T0 RZ, [UR6], RZ ;  /* 0x000000ffffff79a7 */ /* 0x000fe20008100406 */
[----:B------:R-:W3:Y:S02]  /*53f0*/  SYNCS.PHASECHK.TRANS64.TRYWAIT P2, [UR21+0x68], R9 ;  /* 0x00006809ff0075a7 */ /* 0x000ee40008041115 */
[----:B-1-3--:R-:W-:Y:S05]  /*5400*/  @!P2 BRA `(.L_x_97) ;  /* 0x0000005000c0a947 */ /* 0x00afea0003800000 */
.L_x_188:
[----:B------:R-:W-:Y:S01]  /*5410*/  @!P1 R2UR UR5, R8 ;  /* 0x00000000080592ca */ /* 0x000fe200000e0000 */
[----:B------:R-:W-:Y:S01]  /*5420*/  VOTEU.ALL UP0, P1 ;  /* 0x0000000000ff7886 */ /* 0x000fe20000800000 */
[----:B------:R-:W-:Y:S01]  /*5430*/  @!P1 R2UR UR4, R6 ;  /* 0x00000000060492ca */ /* 0x000fe200000e0000 */
[----:B-1----:R-:W-:Y:S01]  /*5440*/  @!P1 IMAD.MOV.U32 R0, RZ, RZ, 0x2000 ;  /* 0x00002000ff009424 */ /* 0x002fe200078e00ff */
[----:B------:R-:W-:Y:S01]  /*5450*/  UMOV UR8, 0x0 ;  /* 0x0000000000087882 */ /* 0x000fe20000000000 */
[----:B------:R-:W-:Y:S01]  /*5460*/  UMOV UR9, 0x10000000 ;  /* 0x1000000000097882 */ /* 0x000fe20000000000 */
[----:B------:R-:W-:Y:S01]  /*5470*/  @!UP0 UIADD3 UR26, UPT, UPT, UR34, 0x20, URZ ;  /* 0x00000020221a8890 */ /* 0x000fe2000fffe0ff */
[----:B------:R-:W-:Y:S01]  /*5480*/  @!P1 IADD3 R8, P0, PT, R16, 0x580, RZ ;  /* 0x0000058010089810 */ /* 0x000fe20007f1e0ff */
[----:B------:R-:W-:Y:S01]  /*5490*/  @!UP0 UIADD3 UR24, UPT, UPT, UR21, 0x2200, URZ ;  /* 0x0000220015188890 */ /* 0x000fe2000fffe0ff */
[----:B------:R-:W-:Y:S01]  /*54a0*/  VOTEU.ALL UP0, P1 ;  /* 0x0000000000ff7886 */ /* 0x000fe20000800000 */
[----:B------:R-:W-:Y:S01]  /*54b0*/  UMOV UR27, UR35 ;  /* 0x00000023001b7c82 */ /* 0x000fe20008000000 */
[----:B------:R-:W-:Y:S02]  /*54c0*/  UMOV UR28, UR36 ;  /* 0x00000024001c7c82 */ /* 0x000fe40008000000 */
[----:B------:R-:W-:Y:S01]  /*54d0*/  IMAD.U32 R10, RZ, RZ, UR5 ;  /* 0x00000005ff0a7e24 */ /* 0x000fe2000f8e00ff */
[----:B------:R-:W-:Y:S01]  /*54e0*/  UPRMT UR6, UR47, 0x654, UR25 ;  /* 0x000006542f067896 */ /* 0x000fe20008000019 */
[----:B------:R-:W-:Y:S02]  /*54f0*/  IMAD.U32 R11, RZ, RZ, UR4 ;  /* 0x00000004ff0b7e24 */ /* 0x000fe4000f8e00ff */
[----:B------:R-:W-:Y:S01]  /*5500*/  @!P1 IMAD.X R6, RZ, RZ, R17, P0 ;  /* 0x000000ffff069224 */ /* 0x000fe200000e0611 */
        /* <DEDUP_REMOVED lines=8> */
.L_x_190:
[----:B------:R-:W-:Y:S01]  /*5590*/  @!P1 R2UR UR5, R8 ;  /* 0x00000000080592ca */ /* 0x000fe200000e0000 */
[----:B------:R-:W-:Y:S01]  /*55a0*/  VOTEU.ALL UP0, P1 ;  /* 0x0000000000ff7886 */ /* 0x000fe20000800000 */
[----:B------:R-:W-:Y:S01]  /*55b0*/  @!P1 R2UR UR4, R6 ;  /* 0x00000000060492ca */ /* 0x000fe200000e0000 */
[----:B-1----:R-:W-:Y:S01]  /*55c0*/  @!P1 IMAD.MOV.U32 R0, RZ, RZ, 0x2000 ;  /* 0x00002000ff009424 */ /* 0x002fe200078e00ff */
[----:B------:R-:W-:Y:S01]  /*55d0*/  UMOV UR8, 0x0 ;  /* 0x0000000000087882 */ /* 0x000fe20000000000 */
[----:B------:R-:W-:Y:S01]  /*55e0*/  UMOV UR9, 0x10000000 ;  /* 0x1000000000097882 */ /* 0x000fe20000000000 */
[----:B------:R-:W-:Y:S01]  /*55f0*/  @!UP0 UIADD3 UR18, UPT, UPT, UR34, 0x40, URZ ;  /* 0x0000004022128890 */ /* 0x000fe2000fffe0ff */
[----:B------:R-:W-:Y:S01]  /*5600*/  VIADD R14, R14, 0x1 ;  /* 0x000000010e0e7836 */ /* 0x000fe20000000000 */
[----:B------:R-:W-:Y:S01]  /*5610*/  @!UP0 UIADD3 UR16, UPT, UPT, UR21, 0x4200, URZ ;  /* 0x0000420015108890 */ /* 0x000fe2000fffe0ff */
[----:B------:R-:W-:Y:S01]  /*5620*/  VOTEU.ALL UP0, P1 ;  /* 0x0000000000ff7886 */ /* 0x000fe20000800000 */
[----:B------:R-:W-:Y:S01]  /*5630*/  UMOV UR19, UR35 ;  /* 0x0000002300137c82 */ /* 0x000fe20008000000 */
[----:B------:R-:W-:Y:S02]  /*5640*/  UMOV UR20, UR36 ;  /* 0x0000002400147c82 */ /* 0x000fe40008000000 */
[----:B------:R-:W-:Y:S01]  /*5650*/  IMAD.U32 R10, RZ, RZ, UR5 ;  /* 0x00000005ff0a7e24 */ /* 0x000fe2000f8e00ff */
[----:B------:R-:W-:Y:S01]  /*5660*/  UPRMT UR6, UR47, 0x654, UR17 ;  /* 0x000006542f067896 */ /* 0x000fe20008000011 */
        /* <DEDUP_REMOVED lines=9> */
.L_x_192:
[----:B------:R-:W-:Y:S01]  /*5700*/  @!P1 IADD3 R6, P0, PT, R16, 0x580, RZ ;  /* 0x0000058010069810 */ /* 0x000fe20007f1e0ff */
[----:B------:R-:W-:Y:S01]  /*5710*/  VOTEU.ALL UP0, P1 ;  /* 0x0000000000ff7886 */ /* 0x000fe20000800000 */
[----:B------:R-:W-:Y:S01]  /*5720*/  UMOV UR6, 0x0 ;  /* 0x0000000000067882 */ /* 0x000fe20000000000 */
[----:B------:R-:W-:Y:S01]  /*5730*/  UMOV UR7, 0x10000000 ;  /* 0x1000000000077882 */ /* 0x000fe20000000000 */
[----:B------:R-:W-:Y:S01]  /*5740*/  @!P1 R2UR UR5, R6 ;  /* 0x00000000060592ca */ /* 0x000fe200000e0000 */
[----:B-1----:R-:W-:Y:S01]  /*5750*/  @!P1 IMAD.X R0, RZ, RZ, R17, P0 ;  /* 0x000000ffff009224 */ /* 0x002fe200000e0611 */
[----:B------:R-:W-:Y:S01]  /*5760*/  @!UP0 UIADD3 UR10, UPT, UPT, UR34, 0x60, URZ ;  /* 0x00000060220a8890 */ /* 0x000fe2000fffe0ff */
[----:B------:R-:W-:Y:S01]  /*5770*/  R2UR UR16, R86 ;  /* 0x00000000561072ca */ /* 0x000fe200000e0000 */
[----:B------:R-:W-:Y:S01]  /*5780*/  @!UP0 UIADD3 UR8, UPT, UPT, UR21, 0x6200, URZ ;  /* 0x0000620015088890 */ /* 0x000fe2000fffe0ff */
[----:B------:R-:W-:Y:S01]  /*5790*/  ISETP.NE.AND P0, PT, R14, 0x2, PT ;  /* 0x000000020e00780c */ /* 0x000fe20003f05270 */
[----:B------:R-:W-:Y:S01]  /*57a0*/  @!UP0 UIADD3 UR9, UPT, UPT, UR21, 0x58, URZ ;  /* 0x0000005815098890 */ /* 0x000fe2000fffe0ff */
[----:B------:R-:W-:Y:S01]  /*57b0*/  @!P1 R2UR UR4, R0 ;  /* 0x00000000000492ca */ /* 0x000fe200000e0000 */
[----:B------:R-:W-:Y:S01]  /*57c0*/  VOTEU.ALL UP0, P1 ;  /* 0x0000000000ff7886 */ /* 0x000fe20000800000 */
[----:B------:R-:W-:Y:S01]  /*57d0*/  UMOV UR11, UR35 ;  /* 0x00000023000b7c82 */ /* 0x000fe20008000000 */
[----:B------:R-:W-:Y:S01]  /*57e0*/  UMOV UR12, UR36 ;  /* 0x00000024000c7c82 */ /* 0x000fe20008000000 */
[----:B------:R-:W-:Y:S01]  /*57f0*/  SEL R0, RZ, 0x1, P0 ;  /* 0x00000001ff007807 */ /* 0x000fe20000000000 */
[----:B------:R-:W-:Y:S01]  /*5800*/  UIADD3 UR20, UPT, UPT, UR13, UR63, URZ ;  /* 0x0000003f0d147290 */ /* 0x000fe2000fffe0ff */
[----:B------:R-:W-:Y:S01]  /*5810*/  IMAD.U32 R8, RZ, RZ, UR5 ;  /* 0x00000005ff087e24 */ /* 0x000fe2000f8e00ff */
[----:B------:R-:W-:Y:S01]  /*5820*/  LOP3.LUT R15, R15, 0x1, RZ, 0x3c, !PT ;  /* 0x000000010f0f7812 */ /* 0x000fe200078e3cff */
[----:B------:R-:W-:Y:S01]  /*5830*/  UPLOP3.LUT UP3, UPT, UPT, UPT, UPT, 0x80, 0x8 ;  /* 0x000000000008789c */ /* 0x000fe20003f6f070 */
[----:B------:R-:W-:Y:S01]  /*5840*/  LOP3.LUT R13, R13, R0, RZ, 0x3c, !PT ;  /* 0x000000000d0d7212 */ /* 0x000fe200078e3cff */
[----:B------:R-:W-:Y:S01]  /*5850*/  UIADD3 UR16, UPT, UPT, UR14, UR16, URZ ;  /* 0x000000100e107290 */ /* 0x000fe2000fffe0ff */
[----:B------:R-:W-:Y:S01]  /*5860*/  SEL R14, R14, RZ, P0 ;  /* 0x000000ff0e0e7207 */ /* 0x000fe20000000000 */
[----:B------:R-:W-:Y:S01]  /*5870*/  UMOV UR36, UR29 ;  /* 0x0000001d00247c82 */ /* 0x000fe20008000000 */
[----:B------:R-:W-:Y:S01]  /*5880*/  IMAD.U32 R9, RZ, RZ, UR4 ;  /* 0x00000004ff097e24 */ /* 0x000fe2000f8e00ff */
[----:B------:R-:W-:Y:S04]  /*5890*/  @!P1 R2UR UR4, R8 ;  /* 0x00000000080492ca */ /* 0x000fe800000e0000 */
[----:B------:R-:W-:Y:S11]  /*58a0*/  @!P1 R2UR UR5, R9 ;  /* 0x00000000090592ca */ /* 0x000ff600000e0000 */
[----:B------:R-:W-:Y:S02]  /*58b0*/  @!UPT UIADD3 URZ, UPT, UPT, URZ, URZ, URZ ;  /* 0x000000fffffff290 */ /* 0x000fe4000fffe0ff */
[----:B------:R3:W-:Y:S01]  /*58c0*/  @!UP0 UTMALDG.3D [UR8], [UR4], desc[UR6] ;  /* 0x00000608040085b4 */ /* 0x0007e20008011000 */
[----:B------:R3:W-:Y:S01]  /*58d0*/  @!P1 SYNCS.ARRIVE.TRANS64.RED.A0TR RZ, [UR21+0x58], R7 ;  /* 0x00005807ffff99a7 */ /* 0x0007e20008300415 */
[----:B------:R-:W-:Y:S01]  /*58e0*/  SYNCS.ARRIVE.TRANS64.RED.A1T0 RZ, [UR37], RZ ;  /* 0x000000ffffff79a7 */ /* 0x000fe20008100425 */
[----:B------:R-:W-:Y:S05]  /*58f0*/  BRA.U UP1, `(.L_x_100) ;  /* 0xfffffff101687547 */ /* 0x000fea000b83ffff */
[----:B------:R-:W-:-:S04]  /*5900*/  SHF.L.U32 R3, R15, 0x1f, RZ ;  /* 0x0000001f0f037819 */ /* 0x000fc800000006ff */
[----:B------:R-:W1:Y:S02]  /*5910*/  SYNCS.PHASECHK.TRANS64.TRYWAIT P0, [UR21+0x60], R3 ;  /* 0x00006003ff0075a7 */ /* 0x000e640008001115 */
[----:B-1----:R-:W-:Y:S05]  /*5920*/  @!P0 BRA `(.L_x_101) ;  /* 0x0000004c00c08947 */ /* 0x002fea0003800000 */
.L_x_194:
[----:B------:R-:W4:Y:S02]  /*5930*/  SYNCS.PHASECHK.TRANS64.TRYWAIT P0, [UR21+0x68], R3 ;  /* 0x00006803ff0075a7 */ /* 0x000f240008001115 */
[----:B----4-:R-:W-:Y:S05]  /*5940*/  @!P0 BRA `(.L_x_102) ;  /* 0x0000004c00d08947 */ /* 0x010fea0003800000 */
.L_x_196:
[----:B------:R-:W4:Y:S02]  /*5950*/  SYNCS.PHASECHK.TRANS64.TRYWAIT P0, [UR21+0x70], R3 ;  /* 0x00007003ff0075a7 */ /* 0x000f240008001115 */
[----:B----4-:R-:W-:Y:S05]  /*5960*/  @!P0 BRA `(.L_x_103) ;  /* 0x0000004c00e08947 */ /* 0x010fea0003800000 */
.L_x_198:
[----:B-1----:R-:W-:-:S07]  /*5970*/  MOV R0, UR21 ;  /* 0x0000001500007c02 */ /* 0x002fce0008000f00 */
.L_x_104:
[----:B-1----:R-:W-:-:S04]  /*5980*/  SHF.L.U32 R3, R15, 0x1f, RZ ;  /* 0x0000001f0f037819 */ /* 0x002fc800000006ff */
[----:B------:R1:W4:Y:S03]  /*5990*/  SYNCS.PHASECHK.TRANS64.TRYWAIT P0, [R0+URZ+0x78], R3 ;  /* 0x00007803000075a7 */ /* 0x00032600080011ff */
[----:B----4-:R-:W-:Y:S05]  /*59a0*/  @!P0 NANOSLEEP.SYNCS 0x989680 ;  /* 0x009896800000895d */ /* 0x010fea0003900000 */
[----:B------:R-:W4:Y:S02]  /*59b0*/  @!P0 SYNCS.PHASECHK.TRANS64 P0, [R0+URZ+0x78], R3 ;  /* 0x00007803000085a7 */ /* 0x000f2400080010ff */
[----:B--234-:R-:W-:Y:S05]  /*59c0*/  @P0 EXIT ;  /* 0x000000000000094d */ /* 0x01cfea0003800000 */
[----:B------:R-:W-:Y:S05]  /*59d0*/  BRA `(.L_x_104) ;  /* 0xfffffffc00e87947 */ /* 0x000fea000383ffff */
.L_x_89:
[----:B------:R-:W-:-:S06]  /*59e0*/  UISETP.GE.AND UP0, UPT, UR21, 0x4, UPT ;  /* 0x000000041500788c */ /* 0x000fcc000bf06270 */
[----:B------:R-:W-:-:S13]  /*59f0*/  PLOP3.LUT P0, PT, PT, PT, UP0, 0x80, 0x8 ;  /* 0x000000000008781c */ /* 0x000fda0003f0f008 */
[----:B-1----:R-:W-:Y:S05]  /*5a00*/  @!P0 EXIT ;  /* 0x000000000000894d */ /* 0x002fea0003800000 */
[----:B------:R-:W-:Y:S01]  /*5a10*/  BAR.SYNC.DEFER_BLOCKING 0x6, 0xa0 ;  /* 0x0182800000007b1d */ /* 0x000fe20000010000 */
[C---:B------:R-:W-:Y:S01]  /*5a20*/  IMAD.SHL.U32 R5, R97.reuse, 0x20, RZ ;  /* 0x0000002061057824 */ /* 0x040fe200078e00ff */
[C---:B------:R-:W-:Y:S01]  /*5a30*/  SHF.L.U32 R37, R97.reuse, 0x10, RZ ;  /* 0x0000001061257819 */ /* 0x040fe200000006ff */
[C---:B------:R-:W-:Y:S01]  /*5a40*/  IMAD.SHL.U32 R96, R97.reuse, 0x4, RZ ;  /* 0x0000000461607824 */ /* 0x040fe200078e00ff */
[----:B------:R-:W-:Y:S01]  /*5a50*/  LOP3.LUT R98, R97, 0x60, RZ, 0xc0, !PT ;  /* 0x0000006061627812 */ /* 0x000fe200078ec0ff */
[----:B------:R-:W-:Y:S01]  /*5a60*/  HFMA2 R93, -RZ, RZ, 0, 5.9604644775390625e-08 ;  /* 0x00000001ff5d7431 */ /* 0x000fe200000001ff */
[----:B------:R-:W-:Y:S02]  /*5a70*/  UMOV UR44, 0x400 ;  /* 0x00000400002c7882 */ /* 0x000fe40000000000 */
[----:B------:R-:W1:Y:S01]  /*5a80*/  LDC.64 R80, c[0x0][0x888] ;  /* 0x00022200ff507b82 */ /* 0x000e620000000a00 */
[----:B------:R-:W-:Y:S01]  /*5a90*/  ULEA UR44, UR47, UR44, 0x18 ;  /* 0x0000002c2f2c7291 */ /* 0x000fe2000f8ec0ff */
[----:B------:R-:W-:Y:S01]  /*5aa0*/  LOP3.LUT R7, R5, 0xc0, RZ, 0xc0, !PT ;  /* 0x000000c005077812 */ /* 0x000fe200078ec0ff */
[----:B------:R-:W-:Y:S01]  /*5ab0*/  HFMA2 R91, -RZ, RZ, 0, 0 ;  /* 0x00000000ff5b7431 */ /* 0x000fe200000001ff */
[----:B------:R-:W-:Y:S01]  /*5ac0*/  LOP3.LUT R95, R97, 0x2, RZ, 0xc0, !PT ;  /* 0x00000002615f7812 */ /* 0x000fe200078ec0ff */
[----:B------:R-:W-:Y:S01]  /*5ad0*/  UIADD3 UR4, UPT, UPT, UR44, 0x200, URZ ;  /* 0x000002002c047890 */ /* 0x000fe2000fffe0ff */
[----:B------:R-:W-:Y:S01]  /*5ae0*/  LOP3.LUT R96, R7, 0x18, R96, 0xf8, !PT ;  /* 0x0000001807607812 */ /* 0x000fe200078ef860 */
[----:B------:R-:W-:Y:S01]  /*5af0*/  IMAD.MOV.U32 R36, RZ, RZ, RZ ;  /* 0x000000ffff247224 */ /* 0x000fe200078e00ff */
[----:B------:R-:W2:Y:S01]  /*5b00*/  LDC.64 R82, c[0x0][0x890] ;  /* 0x00022400ff527b82 */ /* 0x000ea20000000a00 */
[----:B------:R-:W-:Y:S01]  /*5b10*/  LOP3.LUT R37, R37, 0x600000, RZ, 0xc0, !PT ;  /* 0x0060000025257812 */ /* 0x000fe200078ec0ff */
[----:B------:R-:W-:Y:S01]  /*5b20*/  IMAD.MOV.U32 R89, RZ, RZ, RZ ;  /* 0x000000ffff597224 */ /* 0x000fe200078e00ff */
[----:B------:R-:W-:Y:S01]  /*5b30*/  LOP3.LUT R96, R96, 0xf20, R5, 0xf8, !PT ;  /* 0x00000f2060607812 */ /* 0x000fe200078ef805 */
[----:B------:R-:W-:Y:S01]  /*5b40*/  IMAD.U32 R87, RZ, RZ, UR4 ;  /* 0x00000004ff577e24 */ /* 0x000fe2000f8e00ff */
[----:B------:R-:W-:Y:S01]  /*5b50*/  LOP3.LUT R97, R97, 0x4, RZ, 0xc0, !PT ;  /* 0x0000000461617812 */ /* 0x000fe200078ec0ff */
[----:B------:R-:W3:Y:S01]  /*5b60*/  LDCU UR60, c[0x0][0x370] ;  /* 0x00006e00ff3c77ac */ /* 0x000ee20008000800 */
[----:B------:R-:W-:Y:S01]  /*5b70*/  MOV R92, RZ ;  /* 0x000000ff005c7202 */ /* 0x000fe20000000f00 */
[----:B------:R-:W4:Y:S01]  /*5b80*/  LDC.64 R78, c[0x0][0x8b0] ;  /* 0x00022c00ff4e7b82 */ /* 0x000f220000000a00 */
[----:B------:R-:W3:Y:S01]  /*5b90*/  LDS R0, [UR44+0x140] ;  /* 0x0001402cff007984 */ /* 0x000ee20008000800 */
[----:B------:R-:W-:Y:S01]  /*5ba0*/  IMAD R96, R96, 0x2, R87 ;  /* 0x0000000260607824 */ /* 0x000fe200078e0257 */
[----:B------:R-:W1:Y:S03]  /*5bb0*/  LDCU UR43, c[0x0][0xb0c] ;  /* 0x00016180ff2b77ac */ /* 0x000e660008000800 */
[--C-:B------:R-:W-:Y:S01]  /*5bc0*/  IMAD R95, R95, -0x10, R96.reuse ;  /* 0xfffffff05f5f7824 */ /* 0x100fe200078e0260 */
[----:B------:R-:W1:Y:S01]  /*5bd0*/  LDCU UR39, c[0x0][0xb30] ;  /* 0x00016600ff2777ac */ /* 0x000e620008000800 */
[----:B------:R-:W1:Y:S01]  /*5be0*/  LDC.64 R76, c[0x0][0x8a8] ;  /* 0x00022a00ff4c7b82 */ /* 0x000e620000000a00 */
[----:B------:R-:W-:Y:S01]  /*5bf0*/  IMAD R94, R97, -0x10, R96 ;  /* 0xfffffff0615e7824 */ /* 0x000fe200078e0260 */
[----:B------:R-:W1:Y:S01]  /*5c00*/  LDCU.64 UR54, c[0x0][0x888] ;  /* 0x00011100ff3677ac */ /* 0x000e620008000a00 */
[----:B------:R-:W1:Y:S01]  /*5c10*/  LDCU.64 UR40, c[0x0][0xb28] ;  /* 0x00016500ff2877ac */ /* 0x000e620008000a00 */
[----:B------:R-:W1:Y:S01]  /*5c20*/  LDCU.128 UR56, c[0x0][0xb10] ;  /* 0x00016200ff3877ac */ /* 0x000e620008000c00 */
[----:B------:R-:W1:Y:S01]  /*5c30*/  LDCU UR53, c[0x0][0x374] ;  /* 0x00006e80ff3577ac */ /* 0x000e620008000800 */
[----:B------:R-:W-:Y:S01]  /*5c40*/  UMOV UR52, URZ ;  /* 0x000000ff00347c82 */ /* 0x000fe20008000000 */
[----:B------:R-:W-:Y:S01]  /*5c50*/  UMOV UR46, URZ ;  /* 0x000000ff002e7c82 */ /* 0x000fe20008000000 */
[----:B--23--:R-:W-:-:S07]  /*5c60*/  IMAD.IADD R37, R0, 0x1, R37 ;  /* 0x0000000100257824 */ /* 0x00cfce00078e0225 */
.L_x_148:
[----:B------:R-:W-:Y:S02]  /*5c70*/  LEA R3, R89, UR44, 0x3 ;  /* 0x0000002c59037c11 */ /* 0x000fe4000f8e18ff */
[----:B------:R-:W-:Y:S02]  /*5c80*/  SHF.L.U32 R0, R91, 0x1f, RZ ;  /* 0x0000001f5b007819 */ /* 0x000fe400000006ff */
[----:B------:R-:W-:Y:S02]  /*5c90*/  LEA R5, R89, UR44, 0x4 ;  /* 0x0000002c59057c11 */ /* 0x000fe4000f8e20ff */
[----:B--2---:R-:W2:Y:S02]  /*5ca0*/  SYNCS.PHASECHK.TRANS64.TRYWAIT P0, [R3+URZ+0x90], R0 ;  /* 0x00009000030075a7 */ /* 0x004ea400080011ff */
[----:B-12---:R-:W-:Y:S05]  /*5cb0*/  @!P0 BRA `(.L_x_105) ;  /* 0x0000004c00248947 */ /* 0x006fea0003800000 */
.L_x_199:
[----:B------:R-:W3:Y:S01]  /*5cc0*/  LDS.128 R4, [R5+0x120] ;  /* 0x0001200005047984 */ /* 0x000ee20000000c00 */
[----:B------:R-:W-:Y:S01]  /*5cd0*/  UISETP.GE.AND UP0, UPT, UR42, 0x1, UPT ;  /* 0x000000012a00788c */ /* 0x000fe2000bf06270 */
[----:B------:R-:W-:Y:S01]  /*5ce0*/  @!PT LDS RZ, [RZ] ;  /* 0x00000000fffff984 */ /* 0x000fe20000000800 */
[----:B------:R-:W-:Y:S01]  /*5cf0*/  @!PT LDS RZ, [RZ] ;  /* 0x00000000fffff984 */ /* 0x000fe20000000800 */
[----:B------:R-:W-:Y:S01]  /*5d00*/  @!PT LDS RZ, [RZ] ;  /* 0x00000000fffff984 */ /* 0x000fe20000000800 */
[----:B------:R-:W-:Y:S01]  /*5d10*/  @!PT LDS RZ, [RZ] ;  /* 0x00000000fffff984 */ /* 0x000fe20000000800 */
[----:B------:R1:W-:Y:S06]  /*5d20*/  MEMBAR.ALL.CTA ;  /* 0x0000000000007992 */ /* 0x0003ec0000008000 */
[----:B-1----:R-:W1:Y:S01]  /*5d30*/  FENCE.VIEW.ASYNC.S ;  /* 0x00000000000073c6 */ /* 0x002e620000000000 */
[----:B---3--:R-:W-:Y:S11]  /*5d40*/  LOP3.LUT P0, RZ, R6, 0x1, RZ, 0xc0, !PT ;  /* 0x0000000106ff7812 */ /* 0x008ff6000780c0ff */
[----:B------:R-:W-:Y:S02]  /*5d50*/  @!UPT UIADD3 URZ, UPT, UPT, URZ, URZ, URZ ;  /* 0x000000fffffff290 */ /* 0x000fe4000fffe0ff */
[----:B-1----:R-:W-:Y:S01]  /*5d60*/  VOTEU.ANY UP1, P0 ;  /* 0x0000000000ff7886 */ /* 0x002fe20000020100 */
[----:B------:R-:W-:Y:S01]  /*5d70*/  PLOP3.LUT P0, PT, PT, PT, UP1, 0x80, 0x8 ;  /* 0x000000000008781c */ /* 0x000fe20003f0f018 */
[----:B------:R-:W-:Y:S11]  /*5d80*/  UP2UR UR62, UPR, URZ, 0x2 ;  /* 0x00000002ff3e7883 */ /* 0x000ff60008000000 */
[----:B------:R-:W-:Y:S01]  /*5d90*/  @!UPT UIADD3 URZ, UPT, UPT, URZ, URZ, URZ ;  /* 0x000000fffffff290 */ /* 0x000fe2000fffe0ff */
[----:B--2---:R-:W-:Y:S02]  /*5da0*/  @P0 SHF.R.U32.HI R0, RZ, 0x10, R5 ;  /* 0x00000010ff000819 */ /* 0x004fe40000011605 */
        /* <DEDUP_REMOVED lines=12> */
[----:B------:R-:W2:Y:S01]  /*5e70*/  LDCU UR12, c[0x0][0xb20] ;  /* 0x00016400ff0c77ac */ /* 0x000ea20008000800 */
[----:B------:R-:W-:Y:S02]  /*5e80*/  UIMAD.WIDE.U32 UR4, UR53, UR59, URZ ;  /* 0x0000003b350472a5 */ /* 0x000fe4000f8e00ff */
[----:B------:R-:W-:Y:S02]  /*5e90*/  UIMAD.WIDE.U32 UR6, UR60, UR56, URZ ;  /* 0x000000383c0672a5 */ /* 0x000fe4000f8e00ff */
[----:B------:R-:W-:Y:S02]  /*5ea0*/  UISETP.NE.AND UP0, UPT, UR58, 0x1, UPT ;  /* 0x000000013a00788c */ /* 0x000fe4000bf05270 */
[----:B------:R-:W-:Y:S02]  /*5eb0*/  UIMAD.WIDE.U32 UR8, UR37, UR59, URZ ;  /* 0x0000003b250872a5 */ /* 0x000fe4000f8e00ff */
[----:B------:R-:W-:Y:S02]  /*5ec0*/  UIMAD.WIDE.U32 UR10, UR38, UR56, URZ ;  /* 0x00000038260a72a5 */ /* 0x000fe4000f8e00ff */
[----:B------:R-:W-:Y:S02]  /*5ed0*/  UISETP.NE.AND UP1, UPT, UR43, 0x1, UPT ;  /* 0x000000012b00788c */ /* 0x000fe4000bf25270 */
[----:B------:R-:W-:Y:S01]  /*5ee0*/  UISETP.NE.AND UP2, UPT, UR42, 0x1, UPT ;  /* 0x000000012a00788c */ /* 0x000fe2000bf45270 */
[----:B------:R-:W-:Y:S02]  /*5ef0*/  UMOV UR4, UR5 ;  /* 0x0000000500047c82 */ /* 0x000fe40008000000 */
[----:B--2---:R-:W-:Y:S03]  /*5f00*/  USHF.R.U32.HI UR5, URZ, UR12, UR4 ;  /* 0x0000000cff057299 */ /* 0x004fe60008011604 */
[----:B------:R-:W-:Y:S02]  /*5f10*/  UMOV UR4, UR7 ;  /* 0x0000000700047c82 */ /* 0x000fe40008000000 */
[----:B------:R-:W-:Y:S02]  /*5f20*/  USHF.R.U32.HI UR7, URZ, UR57, UR4 ;  /* 0x00000039ff077299 */ /* 0x000fe40008011604 */
[----:B------:R-:W-:Y:S02]  /*5f30*/  USEL UR4, UR53, UR5, !UP0 ;  /* 0x0000000535047287 */ /* 0x000fe4000c000000 */
[----:B------:R-:W-:Y:S01]  /*5f40*/  USEL UR7, UR60, UR7, !UP1 ;  /* 0x000000073c077287 */ /* 0x000fe2000c800000 */
[----:B------:R-:W-:Y:S01]  /*5f50*/  UMOV UR5, UR9 ;  /* 0x0000000900057c82 */ /* 0x000fe20008000000 */
[----:B------:R-:W-:Y:S02]  /*5f60*/  UIMAD.WIDE.U32 UR8, UR4, UR40, URZ ;  /* 0x00000028040872a5 */ /* 0x000fe4000f8e00ff */
[----:B------:R-:W-:Y:S03]  /*5f70*/  USHF.R.U32.HI UR6, URZ, UR12, UR5 ;  /* 0x0000000cff067299 */ /* 0x000fe60008011605 */
[----:B------:R-:W-:Y:S01]  /*5f80*/  UMOV UR5, UR11 ;  /* 0x0000000b00057c82 */ /* 0x000fe20008000000 */
[----:B------:R-:W-:Y:S02]  /*5f90*/  UIMAD.WIDE.U32 UR10, UR7, UR40, URZ ;  /* 0x00000028070a72a5 */ /* 0x000fe4000f8e00ff */
[----:B------:R-:W-:Y:S02]  /*5fa0*/  USHF.R.U32.HI UR12, URZ, UR57, UR5 ;  /* 0x00000039ff0c7299 */ /* 0x000fe40008011605 */
[----:B------:R-:W-:Y:S01]  /*5fb0*/  USEL UR6, UR37, UR6, !UP0 ;  /* 0x0000000625067287 */ /* 0x000fe2000c000000 */
[----:B------:R-:W-:Y:S02]  /*5fc0*/  UMOV UR5, UR9 ;  /* 0x0000000900057c82 */ /* 0x000fe40008000000 */
[----:B------:R-:W-:Y:S01]  /*5fd0*/  UMOV UR10, UR11 ;  /* 0x0000000b000a7c82 */ /* 0x000fe20008000000 */
[----:B------:R-:W-:Y:S02]  /*5fe0*/  @UP2 USHF.R.U32.HI UR4, URZ, UR41, UR5 ;  /* 0x00000029ff042299 */ /* 0x000fe40008011605 */
[----:B------:R-:W-:Y:S02]  /*5ff0*/  @UP2 USHF.R.U32.HI UR7, URZ, UR41, UR10 ;  /* 0x00000029ff072299 */ /* 0x000fe4000801160a */
[----:B------:R-:W-:Y:S02]  /*6000*/  UIMAD UR4, UR42, UR4, URZ ;  /* 0x000000042a0472a4 */ /* 0x000fe4000f8e02ff */
        /* <DEDUP_REMOVED lines=8> */
[----:B------:R-:W-:Y:S02]  /*6090*/  USEL UR11, UR6, UR4, !UP2 ;  /* 0x00000004060b7287 */ /* 0x000fe4000d000000 */
[----:B------:R-:W-:Y:S02]  /*60a0*/  UIADD3 UR8, UPT, UPT, -UR5, URZ, URZ ;  /* 0x000000ff05087290 */ /* 0x000fe4000fffe1ff */
[----:B------:R-:W-:Y:S01]  /*60b0*/  UIADD3 UR10, UPT, UPT, -UR11, URZ, URZ ;  /* 0x000000ff0b0a7290 */ /* 0x000fe2000fffe1ff */
[----:B------:R-:W-:Y:S01]  /*60c0*/  @!UP0 UMOV UR4, UR9 ;  /* 0x0000000900048c82 */ /* 0x000fe20008000000 */
[----:B------:R-:W-:Y:S02]  /*60d0*/  UIADD3 UR9, UPT, UPT, -UR6, URZ, URZ ;  /* 0x000000ff06097290 */ /* 0x000fe4000fffe1ff */
[----:B------:R-:W-:Y:S02]  /*60e0*/  @!UP0 USHF.R.U32.HI UR4, URZ, UR41, UR4 ;  /* 0x00000029ff048299 */ /* 0x000fe40008011604 */
[----:B------:R-:W-:Y:S02]  /*60f0*/  UIMAD UR10, UR42, UR10, UR6 ;  /* 0x0000000a2a0a72a4 */ /* 0x000fe4000f8e0206 */
[----:B------:R-:W-:Y:S04]  /*6100*/  @!UP0 USEL UR4, UR5, UR4, !UP2 ;  /* 0x0000000405048287 */ /* 0x000fe8000d000000 */
[----:B------:R-:W-:Y:S02]  /*6110*/  @!UP0 UIMAD UR10, UR7, UR10, UR4 ;  /* 0x0000000a070a82a4 */ /* 0x000fe4000f8e0204 */
[----:B------:R-:W-:Y:S02]  /*6120*/  @!UP0 UIADD3 UR11, UPT, UPT, UR11, -UR4, URZ ;  /* 0x800000040b0b8290 */ /* 0x000fe4000fffe0ff */
[----:B------:R-:W-:Y:S02]  /*6130*/  UIMAD UR7, UR43, UR8, UR38 ;  /* 0x000000082b0772a4 */ /* 0x000fe4000f8e0226 */
[----:B------:R-:W-:Y:S02]  /*6140*/  @!UP0 UIMAD UR6, UR11, UR42, UR5 ;  /* 0x0000002a0b0682a4 */ /* 0x000fe4000f8e0205 */
[----:B------:R-:W-:Y:S01]  /*6150*/  UIMAD UR4, UR58, UR9, UR37 ;  /* 0x000000093a0472a4 */ /* 0x000fe2000f8e0225 */
[----:B------:R-:W-:Y:S02]  /*6160*/  @!UP0 UMOV UR5, UR10 ;  /* 0x0000000a00058c82 */ /* 0x000fe40008000000 */
[----:B------:R-:W-:Y:S02]  /*6170*/  UIMAD UR38, UR5, UR43, UR7 ;  /* 0x0000002b052672a4 */ /* 0x000fe4000f8e0207 */
[----:B------:R-:W-:Y:S11]  /*6180*/  UIMAD UR37, UR6, UR58, UR4 ;  /* 0x0000003a062572a4 */ /* 0x000ff6000f8e0204 */
[----:B------:R-:W-:Y:S01]  /*6190*/  @!UPT UIADD3 URZ, UPT, UPT, URZ, URZ, URZ ;  /* 0x000000fffffff290 */ /* 0x000fe2000fffe0ff */
.L_x_106:
[----:B------:R-:W-:Y:S01]  /*61a0*/  UISETP.NE.AND UP0, UPT, UR39, 0x1, UPT ;  /* 0x000000012700788c */ /* 0x000fe2000bf05270 */
[----:B------:R-:W-:Y:S01]  /*61b0*/  LOP3.LUT P0, RZ, R87, 0x1b0, RZ, 0xc0, !PT ;  /* 0x000001b057ff7812 */ /* 0x000fe2000780c0ff */
[----:B------:R-:W-:Y:S01]  /*61c0*/  USHF.L.U32 UR50, UR16, 0x7, URZ ;  /* 0x0000000710327899 */ /* 0x000fe200080006ff */
[----:B------:R-:W-:Y:S01]  /*61d0*/  BSSY.RECONVERGENT B6, `(.L_x_107) ;  /* 0x0000034000067945 */ /* 0x000fe20003800200 */
[----:B------:R-:W-:Y:S01]  /*61e0*/  USHF.L.U32 UR49, UR20, 0x7, URZ ;  /* 0x0000000714317899 */ /* 0x000fe200080006ff */
[----:B------:R-:W-:Y:S06]  /*61f0*/  IADD3 R89, PT, PT, R89, 0x1, RZ ;  /* 0x0000000159597810 */ /* 0x000fec0007ffe0ff */
[----:B------:R-:W2:Y:S01]  /*6200*/  @!UP0 LDCU.128 UR12, c[0x0][0xb10] ;  /* 0x00016200ff0c87ac */ /* 0x000ea20008000c00 */
[----:B------:R-:W3:Y:S01]  /*6210*/  @!UP0 LDCU UR5, c[0x0][0xb0c] ;  /* 0x00016180ff0587ac */ /* 0x000ee20008000800 */
[----:B------:R-:W4:Y:S01]  /*6220*/  @!UP0 LDCU UR10, c[0x0][0xb20] ;  /* 0x00016400ff0a87ac */ /* 0x000f220008000800 */
[----:B--2---:R-:W-:Y:S02]  /*6230*/  UIMAD.WIDE.U32 UR8, UR38, UR12, URZ ;  /* 0x0000000c260872a5 */ /* 0x004fe4000f8e00ff */
[----:B------:R-:W-:Y:S02]  /*6240*/  UIMAD.WIDE.U32 UR6, UR37, UR15, URZ ;  /* 0x0000000f250672a5 */ /* 0x000fe4000f8e00ff */
[----:B------:R-:W-:Y:S03]  /*6250*/  @!UP0 UISETP.NE.AND UP1, UPT, UR14, 0x1, UPT ;  /* 0x000000010e00888c */ /* 0x000fe6000bf25270 */
[----:B------:R-:W-:Y:S01]  /*6260*/  @!UP0 UMOV UR4, UR9 ;  /* 0x0000000900048c82 */ /* 0x000fe20008000000 */
[----:B---3--:R-:W-:Y:S02]  /*6270*/  @!UP0 UISETP.NE.AND UP2, UPT, UR5, 0x1, UPT ;  /* 0x000000010500888c */ /* 0x008fe4000bf45270 */
[----:B------:R-:W-:Y:S01]  /*6280*/  @!UP0 USHF.R.U32.HI UR4, URZ, UR13, UR4 ;  /* 0x0000000dff048299 */ /* 0x000fe20008011604 */
[----:B------:R-:W-:Y:S02]  /*6290*/  @!UP0 UMOV UR6, UR7 ;  /* 0x0000000700068c82 */ /* 0x000fe40008000000 */
[----:B----4-:R-:W-:Y:S02]  /*62a0*/  @!UP0 USHF.R.U32.HI UR6, URZ, UR10, UR6 ;  /* 0x0000000aff068299 */ /* 0x010fe40008011606 */
[----:B------:R-:W-:Y:S02]  /*62b0*/  @!UP0 USEL UR7, UR38, UR4, !UP2 ;  /* 0x0000000426078287 */ /* 0x000fe4000d000000 */
[----:B------:R-:W-:Y:S04]  /*62c0*/  @!UP0 USEL UR6, UR37, UR6, !UP1 ;  /* 0x0000000625068287 */ /* 0x000fe8000c800000 */
[----:B------:R-:W-:Y:S02]  /*62d0*/  @!UP0 UIADD3 UR4, UPT, UPT, -UR7, UR6, URZ ;  /* 0x0000000607048290 */ /* 0x000fe4000fffe1ff */
[----:B------:R-:W-:Y:S02]  /*62e0*/  @!UP0 UIADD3 UR6, UPT, UPT, UR7, -UR6, URZ ;  /* 0x8000000607068290 */ /* 0x000fe4000fffe0ff */
[----:B------:R-:W-:Y:S02]  /*62f0*/  @!UP0 UIMAD UR38, UR4, UR5, UR38 ;  /* 0x00000005042682a4 */ /* 0x000fe4000f8e0226 */
[----:B------:R-:W-:Y:S01]  /*6300*/  @!UP0 UIMAD UR37, UR6, UR14, UR37 ;  /* 0x0000000e062582a4 */ /* 0x000fe2000f8e0225 */
[----:B------:R-:W-:Y:S11]  /*6310*/  @!P0 BRA `(.L_x_108) ;  /* 0x00000000007c8947 */ /* 0x000ff60003800000 */
[----:B------:R-:W2:Y:S01]  /*6320*/  LDCU.64 UR8, c[0x4][0x80] ;  /* 0x01001000ff0877ac */ /* 0x000ea20008000a00 */
[----:B------:R-:W-:Y:S01]  /*6330*/  MOV R2, 0x0 ;  /* 0x0000000000027802 */ /* 0x000fe20000000f00 */
[----:B------:R-:W-:Y:S02]  /*6340*/  HFMA2 R12, -RZ, RZ, 0, 5.9604644775390625e-08 ;  /* 0x00000001ff0c7431 */ /* 0x000fe400000001ff */
[----:B------:R-:W-:Y:S01]  /*6350*/  IMAD.MOV.U32 R8, RZ, RZ, 0x70 ;  /* 0x00000070ff087424 */ /* 0x000fe200078e00ff */
[----:B------:R3:W4:Y:S01]  /*6360*/  LDC.64 R14, c[0x4][R2] ;  /* 0x01000000020e7b82 */ /* 0x0007220000000a00 */
[----:B------:R-:W1:Y:S01]  /*6370*/  LDCU.64 UR6, c[0x4][0x88] ;  /* 0x01001100ff0677ac */ /* 0x000e620008000a00 */
[----:B------:R-:W-:Y:S01]  /*6380*/  IMAD.MOV.U32 R13, RZ, RZ, RZ ;  /* 0x000000ffff0d7224 */ /* 0x000fe200078e00ff */
[----:B------:R-:W1:Y:S01]  /*6390*/  LDCU.64 UR4, c[0x4][0x8] ;  /* 0x01000100ff0477ac */ /* 0x000e620008000a00 */
[----:B--2---:R-:W-:Y:S01]  /*63a0*/  MOV R5, UR9 ;  /* 0x0000000900057c02 */ /* 0x004fe20008000f00 */
[----:B------:R-:W-:Y:S01]  /*63b0*/  IMAD.U32 R4, RZ, RZ, UR8 ;  /* 0x00000008ff047e24 */ /* 0x000fe2000f8e00ff */
[----:B-1----:R-:W-:Y:S01]  /*63c0*/  MOV R7, UR7 ;  /* 0x0000000700077c02 */ /* 0x002fe20008000f00 */
[----:B------:R-:W-:Y:S01]  /*63d0*/  IMAD.U32 R6, RZ, RZ, UR6 ;  /* 0x00000006ff067e24 */ /* 0x000fe2000f8e00ff */
[----:B------:R-:W-:Y:S01]  /*63e0*/  MOV R11, UR5 ;  /* 0x00000005000b7c02 */ /* 0x000fe20008000f00 */
[----:B------:R-:W-:Y:S02]  /*63f0*/  IMAD.U32 R10, RZ, RZ, UR4 ;  /* 0x00000004ff0a7e24 */ /* 0x000fe4000f8e00ff */
[----:B------:R-:W-:Y:S07]  /*6400*/  LEPC R20, `(.L_x_109) ;  /* 0x000000001014794e */ /* 0x000fee0000000000 */
[----:B---345:R-:W-:Y:S05]  /*6410*/  CALL.ABS.NOINC R14 ;  /* 0x000000000e007343 */ /* 0x038fea0003c00000 */
.L_x_109:
[----:B------:R-:W1:Y:S01]  /*6420*/  LDCU.64 UR8, c[0x4][0x80] ;  /* 0x01001000ff0877ac */ /* 0x000e620008000a00 */
[----:B------:R-:W2:Y:S01]  /*6430*/  LDC.64 R2, c[0x4][R2] ;  /* 0x0100000002027b82 */ /* 0x000ea20000000a00 */
[----:B------:R-:W-:Y:S02]  /*6440*/  HFMA2 R12, -RZ, RZ, 0, 5.9604644775390625e-08 ;  /* 0x00000001ff0c7431 */ /* 0x000fe400000001ff */
[----:B------:R-:W-:Y:S02]  /*6450*/  IMAD.MOV.U32 R8, RZ, RZ, 0x70 ;  /* 0x00000070ff087424 */ /* 0x000fe400078e00ff */
[----:B------:R-:W-:Y:S01]  /*6460*/  IMAD.MOV.U32 R13, RZ, RZ, RZ ;  /* 0x000000ffff0d7224 */ /* 0x000fe200078e00ff */
[----:B------:R-:W3:Y:S01]  /*6470*/  LDCU.64 UR6, c[0x4][0x88] ;  /* 0x01001100ff0677ac */ /* 0x000ee20008000a00 */
[----:B------:R-:W4:Y:S01]  /*6480*/  LDCU.64 UR4, c[0x4][0x8] ;  /* 0x01000100ff0477ac */ /* 0x000f220008000a00 */
[----:B-1----:R-:W-:Y:S02]  /*6490*/  MOV R4, UR8 ;  /* 0x0000000800047c02 */ /* 0x002fe40008000f00 */
[----:B------:R-:W-:Y:S02]  /*64a0*/  MOV R5, UR9 ;  /* 0x0000000900057c02 */ /* 0x000fe40008000f00 */
[----:B---3--:R-:W-:Y:S01]  /*64b0*/  MOV R7, UR7 ;  /* 0x0000000700077c02 */ /* 0x008fe20008000f00 */
[----:B------:R-:W-:Y:S01]  /*64c0*/  IMAD.U32 R6, RZ, RZ, UR6 ;  /* 0x00000006ff067e24 */ /* 0x000fe2000f8e00ff */
[----:B----4-:R-:W-:Y:S01]  /*64d0*/  MOV R11, UR5 ;  /* 0x00000005000b7c02 */ /* 0x010fe20008000f00 */
[----:B------:R-:W-:Y:S02]  /*64e0*/  IMAD.U32 R10, RZ, RZ, UR4 ;  /* 0x00000004ff0a7e24 */ /* 0x000fe4000f8e00ff */
[----:B------:R-:W-:Y:S07]  /*64f0*/  LEPC R20, `(.L_x_108) ;  /* 0x000000001014794e */ /* 0x000fee0000000000 */
[----:B--2---:R-:W-:Y:S05]  /*6500*/  CALL.ABS.NOINC R2 ;  /* 0x0000000002007343 */ /* 0x004fea0003c00000 */
.L_x_108:
[----:B------:R-:W-:Y:S05]  /*6510*/  BSYNC.RECONVERGENT B6 ;  /* 0x0000000000067941 */ /* 0x000fea0003800200 */
.L_x_107:
[----:B------:R-:W-:Y:S02]  /*6520*/  ISETP.NE.U32.AND P0, PT, RZ, UR54, PT ;  /* 0x00000036ff007c0c */ /* 0x000fe4000bf05070 */
[C---:B------:R-:W-:Y:S02]  /*6530*/  ISETP.NE.U32.AND P1, PT, R82.reuse, RZ, PT ;  /* 0x000000ff5200720c */ /* 0x040fe40003f25070 */
[----:B------:R-:W-:Y:S02]  /*6540*/  ISETP.NE.U32.AND P4, PT, R82, RZ, PT ;  /* 0x000000ff5200720c */ /* 0x000fe40003f85070 */
[----:B------:R-:W-:Y:S02]  /*6550*/  ISETP.NE.AND.EX P0, PT, RZ, UR55, PT, P0 ;  /* 0x00000037ff007c0c */ /* 0x000fe4000bf05300 */
[C---:B------:R-:W-:Y:S02]  /*6560*/  ISETP.NE.AND.EX P1, PT, R83.reuse, RZ, PT, P1 ;  /* 0x000000ff5300720c */ /* 0x040fe40003f25310 */
[----:B------:R-:W-:Y:S02]  /*6570*/  ISETP.NE.AND.EX P4, PT, R83, RZ, P0, P4 ;  /* 0x000000ff5300720c */ /* 0x000fe40000785340 */
[----:B------:R-:W-:Y:S02]  /*6580*/  ISETP.NE.U32.AND P5, PT, R78, RZ, PT ;  /* 0x000000ff4e00720c */ /* 0x000fe40003fa5070 */
[----:B------:R-:W-:Y:S02]  /*6590*/  ISETP.NE.U32.AND P3, PT, RZ, UR54, PT ;  /* 0x00000036ff007c0c */ /* 0x000fe4000bf65070 */
[----:B------:R-:W-:Y:S02]  /*65a0*/  PLOP3.LUT P2, PT, PT, PT, PT, 0x8, 0x80 ;  /* 0x000000000080781c */ /* 0x000fe40003f4e170 */
[----:B------:R-:W-:Y:S02]  /*65b0*/  ISETP.NE.AND.EX P5, PT, R79, RZ, PT, P5 ;  /* 0x000000ff4f00720c */ /* 0x000fe40003fa5350 */
[----:B------:R-:W-:Y:S03]  /*65c0*/  ISETP.NE.AND.EX P3, PT, RZ, UR55, PT, P3 ;  /* 0x00000037ff007c0c */ /* 0x000fe6000bf65330 */
[----:B------:R-:W-:Y:S01]  /*65d0*/  @!P4 PLOP3.LUT P2, PT, P1, PT, PT, 0x80, 0x8 ;  /* 0x000000000008c81c */ /* 0x000fe20000f4f070 */
[----:B------:R-:W-:Y:S01]  /*65e0*/  @!UPT UIADD3 URZ, UPT, UPT, URZ, URZ, URZ ;  /* 0x000000fffffff290 */ /* 0x000fe2000fffe0ff */
[----:B------:R-:W-:Y:S11]  /*65f0*/  @!P1 BRA `(.L_x_110) ;  /* 0x0000000000309947 */ /* 0x000ff60003800000 */
[----:B------:R-:W-:Y:S01]  /*6600*/  ISETP.NE.U32.AND P0, PT, R80, RZ, PT ;  /* 0x000000ff5000720c */ /* 0x000fe20003f05070 */
[----:B------:R-:W2:Y:S01]  /*6610*/  LDCU.64 UR4, c[0x0][0x358] ;  /* 0x00006b00ff0477ac */ /* 0x000ea20008000a00 */
[----:B------:R-:W-:Y:S02]  /*6620*/  IMAD.MOV.U32 R84, RZ, RZ, 0x1 ;  /* 0x00000001ff547424 */ /* 0x000fe400078e00ff */
[----:B------:R-:W-:Y:S11]  /*6630*/  ISETP.NE.AND.EX P0, PT, R81, RZ, PT, P0 ;  /* 0x000000ff5100720c */ /* 0x000ff60003f05300 */
[----:B------:R-:W-:Y:S02]  /*6640*/  @!UPT UIADD3 URZ, UPT, UPT, URZ, URZ, URZ ;  /* 0x000000fffffff290 */ /* 0x000fe4000fffe0ff */
[----:B------:R-:W3:Y:S01]  /*6650*/  @P0 LDC.64 R2, c[0x0][0x888] ;  /* 0x00022200ff020b82 */ /* 0x000ee20000000a00 */
[----:B-1----:R-:W-:Y:S04]  /*6660*/  @P0 IMAD R0, R82, UR36, RZ ;  /* 0x0000002452000c24 */ /* 0x002fe8000f8e02ff */
[----:B---3--:R-:W-:Y:S04]  /*6670*/  @P0 IMAD.WIDE R2, R0, 0x4, R2 ;  /* 0x0000000400020825 */ /* 0x008fe800078e0202 */
[----:B------:R-:W-:Y:S01]  /*6680*/  HFMA2 R0, -RZ, RZ, 0, 5.9604644775390625e-08 ;  /* 0x00000001ff007431 */ /* 0x000fe200000001ff */
[----:B--2--5:R2:W5:Y:S04]  /*6690*/  @P0 LDG.E R41, desc[UR4][R2.64] ;  /* 0x0000000402290981 */ /* 0x024568000c1e1900 */
[----:B------:R-:W-:Y:S01]  /*66a0*/  @!P0 PRMT R84, R0, 0x7610, R84 ;  /* 0x0000761000548816 */ /* 0x000fe20000000054 */
[----:B--2---:R-:W3:Y:S06]  /*66b0*/  @!P0 LDC R41, c[0x0][0x880] ;  /* 0x00022000ff298b82 */ /* 0x004eec0000000800 */
.L_x_110:
[----:B------:R-:W-:Y:S05]  /*66c0*/  @!P5 BRA `(.L_x_111) ;  /* 0x000000000024d947 */ /* 0x000fea0003800000 */
[----:B------:R-:W-:Y:S01]  /*66d0*/  ISETP.NE.U32.AND P0, PT, R76, RZ, PT ;  /* 0x000000ff4c00720c */ /* 0x000fe20003f05070 */
[----:B------:R-:W2:Y:S03]  /*66e0*/  LDCU.64 UR4, c[0x0][0x358] ;  /* 0x00006b00ff0477ac */ /* 0x000ea60008000a00 */
[----:B------:R-:W-:Y:S11]  /*66f0*/  ISETP.NE.AND.EX P0, PT, R77, RZ, PT, P0 ;  /* 0x000000ff4d00720c */ /* 0x000ff60003f05300 */
[----:B------:R-:W-:Y:S02]  /*6700*/  @!UPT UIADD3 URZ, UPT, UPT, URZ, URZ, URZ ;  /* 0x000000fffffff290 */ /* 0x000fe4000fffe0ff */
[----:B------:R-:W4:Y:S01]  /*6710*/  @P0 LDC.64 R2, c[0x0][0x8a8] ;  /* 0x00022a00ff020b82 */ /* 0x000f220000000a00 */
[----:B-1----:R-:W-:Y:S04]  /*6720*/  @P0 IMAD R0, R78, UR36, RZ ;  /* 0x000000244e000c24 */ /* 0x002fe8000f8e02ff */
[----:B----4-:R-:W-:Y:S05]  /*6730*/  @P0 IMAD.WIDE R2, R0, 0x4, R2 ;  /* 0x0000000400020825 */ /* 0x010fea00078e0202 */
[----:B--2--5:R2:W5:Y:S02]  /*6740*/  @P0 LDG.E R38, desc[UR4][R2.64] ;  /* 0x0000000402260981 */ /* 0x024564000c1e1900 */
[----:B--2---:R-:W4:Y:S02]  /*6750*/  @!P0 LDC R38, c[0x0][0x8a0] ;  /* 0x00022800ff268b82 */ /* 0x004f240000000800 */
.L_x_111:
[----:B---3-5:R-:W-:Y:S01]  /*6760*/  FSETP.NEU.AND P0, PT, R41, RZ, PT ;  /* 0x000000ff2900720b */ /* 0x028fe20003f0d000 */
[----:B------:R-:W-:Y:S01]  /*6770*/  BSSY B1, `(.L_x_112) ;  /* 0x0000038000017945 */ /* 0x000fe20003800000 */
[----:B------:R-:W-:Y:S01]  /*6780*/  SEL R5, RZ, 0xffffffff, P3 ;  /* 0xffffffffff057807 */ /* 0x000fe20001800000 */
[----:B------:R-:W-:Y:S01]  /*6790*/  IMAD.MOV.U32 R46, RZ, RZ, 0x1 ;  /* 0x00000001ff2e7424 */ /* 0x000fe200078e00ff */
[----:B------:R-:W-:Y:S01]  /*67a0*/  @!P4 LOP3.LUT P3, RZ, R84, 0xff, RZ, 0xc0, !PT ;  /* 0x000000ff54ffc812 */ /* 0x000fe2000786c0ff */
[C---:B------:R-:W-:Y:S01]  /*67b0*/  IMAD R39, R36.reuse, 0x80, R37 ;  /* 0x0000008024277824 */ /* 0x040fe200078e0225 */
[----:B-1----:R-:W-:Y:S01]  /*67c0*/  @!P4 SEL R0, RZ, 0xffffffff, P0 ;  /* 0xffffffffff00c807 */ /* 0x002fe20000000000 */
[----:B------:R-:W-:Y:S01]  /*67d0*/  IMAD R90, R97, -0x10, R95 ;  /* 0xfffffff0615a7824 */ /* 0x000fe200078e025f */
[----:B------:R-:W-:Y:S01]  /*67e0*/  LOP3.LUT R93, R93, 0x1, RZ, 0x3c, !PT ;  /* 0x000000015d5d7812 */ /* 0x000fe200078e3cff */
[----:B------:R-:W-:Y:S01]  /*67f0*/  IMAD.MOV.U32 R47, RZ, RZ, RZ ;  /* 0x000000ffff2f7224 */ /* 0x000fe200078e00ff */
[C---:B------:R-:W-:Y:S02]  /*6800*/  @P2 SEL R0, R5.reuse, R0, !P3 ;  /* 0x0000000005002207 */ /* 0x040fe40005800000 */
[----:B------:R-:W-:Y:S02]  /*6810*/  CS2R R74, SRZ ;  /* 0x00000000004a7805 */ /* 0x000fe4000001ff00 */
[----:B------:R-:W-:Y:S02]  /*6820*/  LEA R100, R36, UR44, 0x3 ;  /* 0x0000002c24647c11 */ /* 0x000fe4000f8e18ff */
[----:B------:R-:W-:Y:S02]  /*6830*/  CS2R R72, SRZ ;  /* 0x0000000000487805 */ /* 0x000fe4000001ff00 */
[----:B------:R-:W-:Y:S02]  /*6840*/  @!P4 LOP3.LUT R0, R0, 0x1, RZ, 0xc0, !PT ;  /* 0x000000010000c812 */ /* 0x000fe400078ec0ff */
[----:B------:R-:W-:Y:S02]  /*6850*/  CS2R R66, SRZ ;  /* 0x0000000000427805 */ /* 0x000fe4000001ff00 */
[----:B------:R-:W-:Y:S02]  /*6860*/  SHF.L.U32 R3, R92, 0x1f, RZ ;  /* 0x0000001f5c037819 */ /* 0x000fe400000006ff */
[----:B------:R-:W-:Y:S02]  /*6870*/  CS2R R64, SRZ ;  /* 0x0000000000407805 */ /* 0x000fe4000001ff00 */
[----:B------:R-:W-:Y:S02]  /*6880*/  ISETP.NE.U32.OR P5, PT, R0, 0x1, P4 ;  /* 0x000000010000780c */ /* 0x000fe400027a5470 */
[----:B------:R-:W-:Y:S02]  /*6890*/  CS2R R58, SRZ ;  /* 0x00000000003a7805 */ /* 0x000fe4000001ff00 */
[----:B------:R-:W-:Y:S02]  /*68a0*/  LOP3.LUT P4, R88, R84, 0xff, RZ, 0xc0, !PT ;  /* 0x000000ff54587812 */ /* 0x000fe4000788c0ff */
[----:B------:R-:W-:Y:S02]  /*68b0*/  CS2R R56, SRZ ;  /* 0x0000000000387805 */ /* 0x000fe4000001ff00 */
[----:B------:R-:W-:Y:S02]  /*68c0*/  SEL R0, RZ, 0xffffffff, P0 ;  /* 0xffffffffff007807 */ /* 0x000fe40000000000 */
[----:B------:R-:W-:Y:S02]  /*68d0*/  CS2R R50, SRZ ;  /* 0x0000000000327805 */ /* 0x000fe4000001ff00 */
[----:B------:R-:W-:Y:S02]  /*68e0*/  P2R R99, PR, RZ, 0x20 ;  /* 0x00000020ff637803 */ /* 0x000fe40000000000 */
[----:B------:R-:W-:Y:S02]  /*68f0*/  CS2R R48, SRZ ;  /* 0x0000000000307805 */ /* 0x000fe4000001ff00 */
[----:B------:R-:W-:Y:S04]  /*6900*/  @P1 SEL R0, R5, R0, !P4 ;  /* 0x0000000005001207 */ /* 0x000fe80006000000 */
[----:B------:R-:W-:Y:S02]  /*6910*/  LOP3.LUT R0, R0, 0x1, RZ, 0xc0, !PT ;  /* 0x0000000100007812 */ /* 0x000fe400078ec0ff */
[----:B------:R-:W-:Y:S02]  /*6920*/  @P5 SHF.L.U32 R2, R93, 0x1f, RZ ;  /* 0x0000001f5d025819 */ /* 0x000fe400000006ff */
[----:B------:R-:W-:Y:S02]  /*6930*/  ISETP.NE.U32.AND P0, PT, R0, 0x1, PT ;  /* 0x000000010000780c */ /* 0x000fe40003f05070 */
[----:B------:R-:W1:Y:S02]  /*6940*/  @P5 SYNCS.PHASECHK.TRANS64.TRYWAIT P3, [UR44+0x40], R2 ;  /* 0x00004002ff0055a7 */ /* 0x000e64000806112c */
[----:B------:R-:W-:Y:S01]  /*6950*/  P2R R60, PR, RZ, 0x1 ;  /* 0x00000001ff3c7803 */ /* 0x000fe20000000000 */
[----:B------:R2:W3:Y:S01]  /*6960*/  SYNCS.PHASECHK.TRANS64.TRYWAIT P2, [R100+URZ+0xb0], R3 ;  /* 0x0000b003640075a7 */ /* 0x0004e200080411ff */
[----:B-1----:R-:W-:Y:S01]  /*6970*/  @P5 SEL R46, RZ, 0x1, !P3 ;  /* 0x00000001ff2e5807 */ /* 0x002fe20005800000 */
[----:B--2---:R-:W-:Y:S06]  /*6980*/  @!P5 BRA `(.L_x_113) ;  /* 0x000000000058d947 */ /* 0x004fec0003800000 */
[----:B------:R-:W-:Y:S01]  /*6990*/  IMAD.MOV.U32 R75, RZ, RZ, RZ ;  /* 0x000000ffff4b7224 */ /* 0x000fe200078e00ff */
[----:B------:R-:W-:Y:S01]  /*69a0*/  ISETP.NE.AND P0, PT, R46, RZ, PT ;  /* 0x000000ff2e00720c */ /* 0x000fe20003f05270 */
[----:B------:R-:W-:Y:S01]  /*69b0*/  BSSY B0, `(.L_x_114) ;  /* 0x000000c000007945 */ /* 0x000fe20003800000 */
[----:B------:R-:W-:Y:S02]  /*69c0*/  CS2R R50, SRZ ;  /* 0x0000000000327805 */ /* 0x000fe4000001ff00 */
[----:B------:R-:W-:Y:S02]  /*69d0*/  CS2R R48, SRZ ;  /* 0x0000000000307805 */ /* 0x000fe4000001ff00 */
[----:B------:R-:W-:Y:S02]  /*69e0*/  CS2R R58, SRZ ;  /* 0x00000000003a7805 */ /* 0x000fe4000001ff00 */
[----:B------:R-:W-:Y:S02]  /*69f0*/  CS2R R56, SRZ ;  /* 0x0000000000387805 */ /* 0x000fe4000001ff00 */
[----:B------:R-:W-:Y:S02]  /*6a00*/  CS2R R66, SRZ ;  /* 0x0000000000427805 */ /* 0x000fe4000001ff00 */
[----:B------:R-:W-:Y:S02]  /*6a10*/  CS2R R64, SRZ ;  /* 0x0000000000407805 */ /* 0x000fe4000001ff00 */
[----:B------:R-:W-:Y:S01]  /*6a20*/  CS2R R72, SRZ ;  /* 0x0000000000487805 */ /* 0x000fe2000001ff00 */
[----:B------:R-:W-:Y:S06]  /*6a30*/  @P0 BRA `(.L_x_115) ;  /* 0x00000000000c0947 */ /* 0x000fec0003800000 */
[----:B------:R-:W-:Y:S04]  /*6a40*/  SHF.L.U32 R5, R93, 0x1f, RZ ;  /* 0x0000001f5d057819 */ /* 0x000fe800000006ff */
[----:B------:R-:W1:Y:S02]  /*6a50*/  SYNCS.PHASECHK.TRANS64.TRYWAIT P0, [UR44+0x40], R5 ;  /* 0x00004005ff0075a7 */ /* 0x000e64000800112c */
[----:B-1----:R-:W-:Y:S05]  /*6a60*/  @!P0 BRA `(.L_x_116) ;  /* 0x0000003c00cc8947 */ /* 0x002fea0003800000 */
.L_x_115:
[----:B------:R-:W-:Y:S05]  /*6a70*/  BSYNC B0 ;  /* 0x0000000000007941 */ /* 0x000fea0003800000 */
.L_x_114:
[----:B------:R-:W-:Y:S01]  /*6a80*/  ISETP.NE.AND P0, PT, R60, RZ, PT ;  /* 0x000000ff3c00720c */ /* 0x000fe20003f05270 */
[----:B------:R-:W-:Y:S11]  /*6a90*/  HFMA2 R47, -RZ, RZ, 0, 5.9604644775390625e-08 ;  /* 0x00000001ff2f7431 */ /* 0x000ff600000001ff */
[----:B------:R-:W-:Y:S01]  /*6aa0*/  @!UPT UIADD3 URZ, UPT, UPT, URZ, URZ, URZ ;  /* 0x000000fffffff290 */ /* 0x000fe2000fffe0ff */
[----:B------:R2:W1:Y:S04]  /*6ab0*/  @P0 LDS.128 R48, [R96] ;  /* 0x0000000060300984 */ /* 0x0004680000000c00 */
[----:B------:R2:W1:Y:S04]  /*6ac0*/  @P0 LDS.128 R56, [R95+0x10] ;  /* 0x000010005f380984 */ /* 0x0004680000000c00 */
[----:B------:R2:W1:Y:S04]  /*6ad0*/  @P0 LDS.128 R64, [R94+0x20] ;  /* 0x000020005e400984 */ /* 0x0004680000000c00 */
[----:B------:R2:W1:Y:S02]  /*6ae0*/  @P0 LDS.128 R72, [R90+0x30] ;  /* 0x000030005a480984 */ /* 0x0004640000000c00 */
.L_x_113:
[----:B------:R-:W-:Y:S05]  /*6af0*/  BSYNC B1 ;  /* 0x0000000000017941 */ /* 0x000fea0003800000 */
.L_x_112:
[----:B-1----:R-:W-:Y:S04]  /*6b00*/  SHF.R.U32.HI R0, RZ, 0x15, R39 ;  /* 0x00000015ff007819 */ /* 0x002fe80000011627 */
[----:B------:R-:W-:Y:S01]  /*6b10*/  LOP3.LUT P0, RZ, R0, 0x3, R85, 0x48, !PT ;  /* 0x0000000300ff7812 */ /* 0x000fe20007804855 */
[----:B------:R-:W-:Y:S01]  /*6b20*/  @!UPT UIADD3 URZ, UPT, UPT, URZ, URZ, URZ ;  /* 0x000000fffffff290 */ /* 0x000fe2000fffe0ff */
[----:B---3--:R-:W-:Y:S11]  /*6b30*/  @P2 BRA `(.L_x_117) ;  /* 0x0000000000082947 */ /* 0x008ff60003800000 */
[----:B------:R-:W1:Y:S02]  /*6b40*/  SYNCS.PHASECHK.TRANS64.TRYWAIT P1, [R100+URZ+0xb0], R3 ;  /* 0x0000b003640075a7 */ /* 0x000e6400080211ff */
[----:B-1----:R-:W-:Y:S05]  /*6b50*/  @!P1 BRA `(.L_x_118) ;  /* 0x0000003c00a89947 */ /* 0x002fea0003800000 */
.L_x_117:
[----:B------:R-:W-:Y:S05]  /*6b60*/  @!P0 BRA `(.L_x_119) ;  /* 0x0000000000408947 */ /* 0x000fea0003800000 */
[----:B------:R-:W3:Y:S01]  /*6b70*/  LDCU.64 UR8, c[0x4][0x70] ;  /* 0x01000e00ff0877ac */ /* 0x000ee20008000a00 */
[----:B-1----:R-:W-:Y:S01]  /*6b80*/  MOV R3, 0x0 ;  /* 0x0000000000037802 */ /* 0x002fe20000000f00 */
[----:B------:R-:W-:Y:S02]  /*6b90*/  HFMA2 R12, -RZ, RZ, 0, 5.9604644775390625e-08 ;  /* 0x00000001ff0c7431 */ /* 0x000fe400000001ff */
[----:B------:R-:W-:Y:S02]  /*6ba0*/  IMAD.MOV.U32 R8, RZ, RZ, 0x192 ;  /* 0x00000192ff087424 */ /* 0x000fe400078e00ff */
[----:B------:R-:W-:Y:S01]  /*6bb0*/  IMAD.MOV.U32 R13, RZ, RZ, RZ ;  /* 0x000000ffff0d7224 */ /* 0x000fe200078e00ff */
[----:B------:R-:W1:Y:S01]  /*6bc0*/  LDCU.64 UR6, c[0x4][0x78] ;  /* 0x01000f00ff0677ac */ /* 0x000e620008000a00 */
[----:B------:R-:W2:Y:S01]  /*6bd0*/  LDC.64 R2, c[0x4][R3] ;  /* 0x0100000003027b82 */ /* 0x000ea20000000a00 */
[----:B------:R-:W5:Y:S01]  /*6be0*/  LDCU.64 UR4, c[0x4][0x10] ;  /* 0x01000200ff0477ac */ /* 0x000f620008000a00 */
[----:B---3--:R-:W-:Y:S01]  /*6bf0*/  MOV R5, UR9 ;  /* 0x0000000900057c02 */ /* 0x008fe20008000f00 */
[----:B------:R-:W-:Y:S01]  /*6c00*/  IMAD.U32 R4, RZ, RZ, UR8 ;  /* 0x00000008ff047e24 */ /* 0x000fe2000f8e00ff */
[----:B-1----:R-:W-:Y:S01]  /*6c10*/  MOV R7, UR7 ;  /* 0x0000000700077c02 */ /* 0x002fe20008000f00 */
[----:B------:R-:W-:Y:S01]  /*6c20*/  IMAD.U32 R6, RZ, RZ, UR6 ;  /* 0x00000006ff067e24 */ /* 0x000fe2000f8e00ff */
[----:B-----5:R-:W-:Y:S01]  /*6c30*/  MOV R11, UR5 ;  /* 0x00000005000b7c02 */ /* 0x020fe20008000f00 */
[----:B------:R-:W-:Y:S02]  /*6c40*/  IMAD.U32 R10, RZ, RZ, UR4 ;  /* 0x00000004ff0a7e24 */ /* 0x000fe4000f8e00ff */
[----:B------:R-:W-:Y:S07]  /*6c50*/  LEPC R20, `(.L_x_119) ;  /* 0x000000001014794e */ /* 0x000fee0000000000 */
[----:B--2-4-:R-:W-:Y:S05]  /*6c60*/  CALL.ABS.NOINC R2 ;  /* 0x0000000002007343 */ /* 0x014fea0003c00000 */
.L_x_119:
[C---:B------:R-:W-:Y:S01]  /*6c70*/  SHF.L.U32 R40, R48.reuse, 0x10, RZ ;  /* 0x0000001030287819 */ /* 0x040fe200000006ff */
[----:B------:R-:W-:Y:S05]  /*6c80*/  WARPSYNC.ALL ;  /* 0x0000000000007948 */ /* 0x000fea0003800000 */
[----:B------:R-:W-:Y:S01]  /*6c90*/  R2UR UR4, R39 ;  /* 0x00000000270472ca */ /* 0x000fe200000e0000 */
[----:B------:R-:W-:Y:S01]  /*6ca0*/  BSSY.RECONVERGENT B0, `(.L_x_120) ;  /* 0x0000088000007945 */ /* 0x000fe20003800200 */
[----:B------:R-:W-:Y:S02]  /*6cb0*/  LOP3.LUT R43, R48, 0xffff0000, RZ, 0xc0, !PT ;  /* 0xffff0000302b7812 */ /* 0x000fe400078ec0ff */
[----:B------:R-:W-:Y:S02]  /*6cc0*/  SHF.L.U32 R42, R49, 0x10, RZ ;  /* 0x00000010312a7819 */ /* 0x000fe400000006ff */
[----:B------:R-:W-:Y:S02]  /*6cd0*/  SHF.L.U32 R45, R51, 0x10, RZ ;  /* 0x00000010332d7819 */ /* 0x000fe400000006ff */
[----:B------:R-:W-:Y:S02]  /*6ce0*/  LOP3.LUT R44, R75, 0xffff0000, RZ, 0xc0, !PT ;  /* 0xffff00004b2c7812 */ /* 0x000fe400078ec0ff */
[----:B------:R-:W-:Y:S03]  /*6cf0*/  ISETP.NE.AND P0, PT, R98, RZ, PT ;  /* 0x000000ff6200720c */ /* 0x000fe60003f05270 */
[----:B------:R-:W4:Y:S02]  /*6d00*/  LDTM.x32 R4, tmem[UR4] ;  /* 0x00000004000479ee */ /* 0x000f2400082c0000 */
[C---:B----4-:R-:W-:Y:S01]  /*6d10*/  FMUL R0, R38.reuse, R4 ;  /* 0x0000000426007220 */ /* 0x050fe20000400000 */
[C---:B------:R-:W-:Y:S01]  /*6d20*/  FMUL R2, R38.reuse, R5 ;  /* 0x0000000526027220 */ /* 0x040fe20000400000 */
[C---:B-1----:R-:W-:Y:S01]  /*6d30*/  FMUL R3, R38.reuse, R6 ;  /* 0x0000000626037220 */ /* 0x042fe20000400000 */
[----:B------:R-:W-:Y:S01]  /*6d40*/  FMUL R7, R38, R7 ;  /* 0x0000000726077220 */ /* 0x000fe20000400000 */
[----:B------:R-:W-:Y:S01]  /*6d50*/  FFMA R0, R41, R40, R0 ;  /* 0x0000002829007223 */ /* 0x000fe20000000000 */
[----:B------:R-:W-:Y:S01]  /*6d60*/  LOP3.LUT R40, R49, 0xffff0000, RZ, 0xc0, !PT ;  /* 0xffff000031287812 */ /* 0x000fe200078ec0ff */
[C---:B------:R-:W-:Y:S01]  /*6d70*/  FFMA R2, R41.reuse, R43, R2 ;  /* 0x0000002b29027223 */ /* 0x040fe20000000002 */
[C---:B------:R-:W-:Y:S01]  /*6d80*/  SHF.L.U32 R43, R50.reuse, 0x10, RZ ;  /* 0x00000010322b7819 */ /* 0x040fe200000006ff */
[C---:B------:R-:W-:Y:S01]  /*6d90*/  FFMA R3, R41.reuse, R42, R3 ;  /* 0x0000002a29037223 */ /* 0x040fe20000000003 */
[----:B------:R-:W-:Y:S01]  /*6da0*/  LOP3.LUT R42, R50, 0xffff0000, RZ, 0xc0, !PT ;  /* 0xffff0000322a7812 */ /* 0x000fe200078ec0ff */
[----:B------:R-:W-:Y:S01]  /*6db0*/  FMUL R4, R38, R8 ;  /* 0x0000000826047220 */ /* 0x000fe20000400000 */
[----:B------:R-:W-:Y:S01]  /*6dc0*/  F2FP.BF16.F32.PACK_AB R52, R2, R0 ;  /* 0x000000000234723e */ /* 0x000fe200000010ff */
[----:B------:R-:W-:Y:S01]  /*6dd0*/  FFMA R7, R41, R40, R7 ;  /* 0x0000002829077223 */ /* 0x000fe20000000007 */
[----:B------:R-:W-:Y:S01]  /*6de0*/  LOP3.LUT R40, R51, 0xffff0000, RZ, 0xc0, !PT ;  /* 0xffff000033287812 */ /* 0x000fe200078ec0ff */
[C---:B------:R-:W-:Y:S01]  /*6df0*/  FMUL R5, R38.reuse, R9 ;  /* 0x0000000926057220 */ /* 0x040fe20000400000 */
[C---:B------:R-:W-:Y:S01]  /*6e00*/  FMUL R6, R38.reuse, R10 ;  /* 0x0000000a26067220 */ /* 0x040fe20000400000 */
[----:B------:R-:W-:Y:S01]  /*6e10*/  FMUL R11, R38, R11 ;  /* 0x0000000b260b7220 */ /* 0x000fe20000400000 */
[----:B------:R-:W-:Y:S01]  /*6e20*/  F2FP.BF16.F32.PACK_AB R53, R7, R3 ;  /* 0x000000030735723e */ /* 0x000fe200000010ff */
[C---:B------:R-:W-:Y:S01]  /*6e30*/  FFMA R4, R41.reuse, R43, R4 ;  /* 0x0000002b29047223 */ /* 0x040fe20000000004 */
[C---:B------:R-:W-:Y:S01]  /*6e40*/  SHF.L.U32 R43, R56.reuse, 0x10, RZ ;  /* 0x00000010382b7819 */ /* 0x040fe200000006ff */
[----:B------:R-:W-:Y:S01]  /*6e50*/  FFMA R5, R41, R42, R5 ;  /* 0x0000002a29057223 */ /* 0x000fe20000000005 */
[----:B------:R-:W-:Y:S01]  /*6e60*/  LOP3.LUT R42, R57, 0xffff0000, RZ, 0xc0, !PT ;  /* 0xffff0000392a7812 */ /* 0x000fe200078ec0ff */
[----:B------:R-:W-:Y:S01]  /*6e70*/  FFMA R6, R41, R45, R6 ;  /* 0x0000002d29067223 */ /* 0x000fe20000000006 */
[----:B------:R-:W-:Y:S01]  /*6e80*/  SHF.L.U32 R45, R57, 0x10, RZ ;  /* 0x00000010392d7819 */ /* 0x000fe200000006ff */
[----:B------:R-:W-:Y:S01]  /*6e90*/  FFMA R11, R41, R40, R11 ;  /* 0x00000028290b7223 */ /* 0x000fe2000000000b */
[----:B------:R-:W-:Y:S01]  /*6ea0*/  LOP3.LUT R40, R56, 0xffff0000, RZ, 0xc0, !PT ;  /* 0xffff000038287812 */ /* 0x000fe200078ec0ff */
[C---:B------:R-:W-:Y:S01]  /*6eb0*/  FMUL R8, R38.reuse, R12 ;  /* 0x0000000c26087220 */ /* 0x040fe20000400000 */
[----:B------:R-:W-:Y:S01]  /*6ec0*/  F2FP.BF16.F32.PACK_AB R54, R5, R4 ;  /* 0x000000040536723e */ /* 0x000fe200000010ff */
[C---:B------:R-:W-:Y:S01]  /*6ed0*/  FMUL R9, R38.reuse, R13 ;  /* 0x0000000d26097220 */ /* 0x040fe20000400000 */
[----:B------:R-:W-:Y:S01]  /*6ee0*/  F2FP.BF16.F32.PACK_AB R55, R11, R6 ;  /* 0x000000060b37723e */ /* 0x000fe200000010ff */
[C---:B------:R-:W-:Y:S01]  /*6ef0*/  FMUL R10, R38.reuse, R14 ;  /* 0x0000000e260a7220 */ /* 0x040fe20000400000 */
[----:B------:R-:W-:Y:S01]  /*6f00*/  FMUL R15, R38, R15 ;  /* 0x0000000f260f7220 */ /* 0x000fe20000400000 */
[----:B------:R-:W-:Y:S01]  /*6f10*/  FFMA R8, R41, R43, R8 ;  /* 0x0000002b29087223 */ /* 0x000fe20000000008 */
[----:B------:R-:W-:Y:S01]  /*6f20*/  SHF.L.U32 R43, R59, 0x10, RZ ;  /* 0x000000103b2b7819 */ /* 0x000fe200000006ff */
[C---:B------:R-:W-:Y:S01]  /*6f30*/  FFMA R9, R41.reuse, R40, R9 ;  /* 0x0000002829097223 */ /* 0x040fe20000000009 */
[C---:B------:R-:W-:Y:S01]  /*6f40*/  SHF.L.U32 R40, R58.reuse, 0x10, RZ ;  /* 0x000000103a287819 */ /* 0x040fe200000006ff */
        /* <DEDUP_REMOVED lines=8> */
[----:B------:R-:W-:Y:S01]  /*6fd0*/  FMUL R14, R38, R18 ;  /* 0x00000012260e7220 */ /* 0x000fe20000400000 */
[----:B------:R-:W-:Y:S01]  /*6fe0*/  FFMA R12, R41, R40, R12 ;  /* 0x00000028290c7223 */ /* 0x000fe2000000000c */
[----:B------:R-:W-:Y:S01]  /*6ff0*/  LOP3.LUT R40, R59, 0xffff0000, RZ, 0xc0, !PT ;  /* 0xffff00003b287812 */ /* 0x000fe200078ec0ff */
[C---:B------:R-:W-:Y:S01]  /*7000*/  FFMA R13, R41.reuse, R42, R13 ;  /* 0x0000002a290d7223 */ /* 0x040fe2000000000d */
[----:B------:R-:W-:Y:S01]  /*7010*/  LOP3.LUT R42, R64, 0xffff0000, RZ, 0xc0, !PT ;  /* 0xffff0000402a7812 */ /* 0x000fe200078ec0ff */
[----:B------:R-:W-:Y:S01]  /*7020*/  FMUL R19, R38, R19 ;  /* 0x0000001326137220 */ /* 0x000fe20000400000 */
[----:B------:R-:W-:Y:S01]  /*7030*/  FFMA R14, R41, R43, R14 ;  /* 0x0000002b290e7223 */ /* 0x000fe2000000000e */
[----:B------:R-:W-:Y:S01]  /*7040*/  SHF.L.U32 R43, R64, 0x10, RZ ;  /* 0x00000010402b7819 */ /* 0x000fe200000006ff */
[----:B------:R1:W-:Y:S01]  /*7050*/  STS.128 [R96], R52 ;  /* 0x0000003460007388 */ /* 0x0003e20000000c00 */
[----:B------:R-:W-:Y:S01]  /*7060*/  F2FP.BF16.F32.PACK_AB R70, R13, R12 ;  /* 0x0000000c0d46723e */ /* 0x000fe200000010ff */
[C---:B------:R-:W-:Y:S01]  /*7070*/  FMUL R16, R38.reuse, R20 ;  /* 0x0000001426107220 */ /* 0x040fe20000400000 */
        /* <DEDUP_REMOVED lines=8> */
[C---:B------:R-:W-:Y:S01]  /*7100*/  FFMA R17, R41.reuse, R42, R17 ;  /* 0x0000002a29117223 */ /* 0x040fe20000000011 */
[----:B------:R-:W-:Y:S01]  /*7110*/  FFMA R18, R41, R45, R18 ;  /* 0x0000002d29127223 */ /* 0x000fe20000000012 */
[----:B------:R1:W-:Y:S01]  /*7120*/  STS.128 [R95+0x10], R68 ;  /* 0x000010445f007388 */ /* 0x0003e20000000c00 */
[----:B------:R-:W-:Y:S01]  /*7130*/  SHF.L.U32 R45, R67, 0x10, RZ ;  /* 0x00000010432d7819 */ /* 0x000fe200000006ff */
[----:B------:R-:W-:Y:S01]  /*7140*/  FFMA R23, R41, R40, R23 ;  /* 0x0000002829177223 */ /* 0x000fe20000000017 */
[----:B------:R-:W-:Y:S01]  /*7150*/  LOP3.LUT R40, R66, 0xffff0000, RZ, 0xc0, !PT ;  /* 0xffff000042287812 */ /* 0x000fe200078ec0ff */
[C---:B------:R-:W-:Y:S01]  /*7160*/  FMUL R20, R38.reuse, R24 ;  /* 0x0000001826147220 */ /* 0x040fe20000400000 */
[----:B------:R-:W-:Y:S01]  /*7170*/  LOP3.LUT R42, R67, 0xffff0000, RZ, 0xc0, !PT ;  /* 0xffff0000432a7812 */ /* 0x000fe200078ec0ff */
[C---:B------:R-:W-:Y:S01]  /*7180*/  FMUL R21, R38.reuse, R25 ;  /* 0x0000001926157220 */ /* 0x040fe20000400000 */
[----:B------:R-:W-:Y:S01]  /*7190*/  F2FP.BF16.F32.PACK_AB R104, R17, R16 ;  /* 0x000000101168723e */ /* 0x000fe200000010ff */
[C---:B------:R-:W-:Y:S01]  /*71a0*/  FMUL R22, R38.reuse, R26 ;  /* 0x0000001a26167220 */ /* 0x040fe20000400000 */
[----:B------:R-:W-:Y:S01]  /*71b0*/  FMUL R27, R38, R27 ;  /* 0x0000001b261b7220 */ /* 0x000fe20000400000 */
[C---:B------:R-:W-:Y:S01]  /*71c0*/  FFMA R20, R41.reuse, R43, R20 ;  /* 0x0000002b29147223 */ /* 0x040fe20000000014 */
[C---:B------:R-:W-:Y:S01]  /*71d0*/  FFMA R21, R41.reuse, R40, R21 ;  /* 0x0000002829157223 */ /* 0x040fe20000000015 */
[C---:B------:R-:W-:Y:S01]  /*71e0*/  FFMA R22, R41.reuse, R45, R22 ;  /* 0x0000002d29167223 */ /* 0x040fe20000000016 */
[----:B------:R-:W-:Y:S01]  /*71f0*/  FFMA R27, R41, R42, R27 ;  /* 0x0000002a291b7223 */ /* 0x000fe2000000001b */
[----:B------:R-:W-:Y:S01]  /*7200*/  SHF.L.U32 R40, R72, 0x10, RZ ;  /* 0x0000001048287819 */ /* 0x000fe200000006ff */
[----:B------:R-:W-:Y:S01]  /*7210*/  FMUL R24, R38, R28 ;  /* 0x0000001c26187220 */ /* 0x000fe20000400000 */
[----:B------:R-:W-:Y:S01]  /*7220*/  LOP3.LUT R42, R72, 0xffff0000, RZ, 0xc0, !PT ;  /* 0xffff0000482a7812 */ /* 0x000fe200078ec0ff */
[C---:B------:R-:W-:Y:S01]  /*7230*/  FMUL R25, R38.reuse, R29 ;  /* 0x0000001d26197220 */ /* 0x040fe20000400000 */
[----:B------:R-:W-:Y:S01]  /*7240*/  SHF.L.U32 R43, R73, 0x10, RZ ;  /* 0x00000010492b7819 */ /* 0x000fe200000006ff */
[C---:B------:R-:W-:Y:S01]  /*7250*/  FMUL R26, R38.reuse, R30 ;  /* 0x0000001e261a7220 */ /* 0x040fe20000400000 */
[C---:B------:R-:W-:Y:S01]  /*7260*/  FFMA R24, R41.reuse, R40, R24 ;  /* 0x0000002829187223 */ /* 0x040fe20000000018 */
[----:B------:R-:W-:Y:S01]  /*7270*/  FFMA R25, R41, R42, R25 ;  /* 0x0000002a29197223 */ /* 0x000fe20000000019 */
[----:B------:R-:W-:Y:S01]  /*7280*/  LOP3.LUT R40, R73, 0xffff0000, RZ, 0xc0, !PT ;  /* 0xffff000049287812 */ /* 0x000fe200078ec0ff */
[----:B------:R-:W-:Y:S01]  /*7290*/  FFMA R26, R41, R43, R26 ;  /* 0x0000002b291a7223 */ /* 0x000fe2000000001a */
[----:B------:R-:W-:Y:S01]  /*72a0*/  FMUL R31, R38, R31 ;  /* 0x0000001f261f7220 */ /* 0x000fe20000400000 */
[----:B------:R-:W-:Y:S01]  /*72b0*/  SHF.L.U32 R43, R74, 0x10, RZ ;  /* 0x000000104a2b7819 */ /* 0x000fe200000006ff */
[----:B------:R-:W-:Y:S01]  /*72c0*/  FMUL R28, R38, R32 ;  /* 0x00000020261c7220 */ /* 0x000fe20000400000 */
[----:B------:R-:W-:Y:S01]  /*72d0*/  LOP3.LUT R42, R74, 0xffff0000, RZ, 0xc0, !PT ;  /* 0xffff00004a2a7812 */ /* 0x000fe200078ec0ff */
[C---:B------:R-:W-:Y:S01]  /*72e0*/  FMUL R29, R38.reuse, R33 ;  /* 0x00000021261d7220 */ /* 0x040fe20000400000 */
[----:B------:R-:W-:Y:S01]  /*72f0*/  SHF.L.U32 R45, R75, 0x10, RZ ;  /* 0x000000104b2d7819 */ /* 0x000fe200000006ff */
[C---:B------:R-:W-:Y:S01]  /*7300*/  FMUL R30, R38.reuse, R34 ;  /* 0x00000022261e7220 */ /* 0x040fe20000400000 */
[----:B------:R-:W-:Y:S01]  /*7310*/  FFMA R31, R41, R40, R31 ;  /* 0x00000028291f7223 */ /* 0x000fe2000000001f */
[----:B------:R-:W-:Y:S01]  /*7320*/  FMUL R35, R38, R35 ;  /* 0x0000002326237220 */ /* 0x000fe20000400000 */
[----:B------:R-:W-:Y:S01]  /*7330*/  F2FP.BF16.F32.PACK_AB R105, R23, R18 ;  /* 0x000000121769723e */ /* 0x000fe200000010ff */
[----:B------:R-:W-:Y:S01]  /*7340*/  FFMA R28, R41, R43, R28 ;  /* 0x0000002b291c7223 */ /* 0x000fe2000000001c */
[----:B------:R-:W-:Y:S01]  /*7350*/  F2FP.BF16.F32.PACK_AB R106, R21, R20 ;  /* 0x00000014156a723e */ /* 0x000fe200000010ff */
[----:B------:R-:W-:Y:S01]  /*7360*/  FFMA R29, R41, R42, R29 ;  /* 0x0000002a291d7223 */ /* 0x000fe2000000001d */
[----:B------:R-:W-:Y:S01]  /*7370*/  F2FP.BF16.F32.PACK_AB R107, R27, R22 ;  /* 0x000000161b6b723e */ /* 0x000fe200000010ff */
[C---:B------:R-:W-:Y:S01]  /*7380*/  FFMA R30, R41.reuse, R45, R30 ;  /* 0x0000002d291e7223 */ /* 0x040fe2000000001e */
[----:B------:R-:W-:Y:S01]  /*7390*/  FFMA R35, R41, R44, R35 ;  /* 0x0000002c29237223 */ /* 0x000fe20000000023 */
[----:B------:R-:W-:Y:S02]  /*73a0*/  F2FP.BF16.F32.PACK_AB R108, R25, R24 ;  /* 0x00000018196c723e */ /* 0x000fe400000010ff */
[----:B------:R1:W-:Y:S01]  /*73b0*/  STS.128 [R94+0x20], R104 ;  /* 0x000020685e007388 */ /* 0x0003e20000000c00 */
[----:B------:R-:W-:Y:S02]  /*73c0*/  F2FP.BF16.F32.PACK_AB R109, R31, R26 ;  /* 0x0000001a1f6d723e */ /* 0x000fe400000010ff */
[----:B------:R-:W-:Y:S02]  /*73d0*/  F2FP.BF16.F32.PACK_AB R110, R29, R28 ;  /* 0x0000001c1d6e723e */ /* 0x000fe400000010ff */
[----:B------:R-:W-:Y:S05]  /*73e0*/  F2FP.BF16.F32.PACK_AB R111, R35, R30 ;  /* 0x0000001e236f723e */ /* 0x000fea00000010ff */
[----:B------:R1:W-:Y:S01]  /*73f0*/  STS.128 [R90+0x30], R108 ;  /* 0x0000306c5a007388 */ /* 0x0003e20000000c00 */
[----:B------:R-:W-:Y:S01]  /*7400*/  @!PT LDS RZ, [RZ] ;  /* 0x00000000fffff984 */ /* 0x000fe20000000800 */
[----:B------:R-:W-:Y:S01]  /*7410*/  @!PT LDS RZ, [RZ] ;  /* 0x00000000fffff984 */ /* 0x000fe20000000800 */
[----:B------:R-:W-:Y:S01]  /*7420*/  @!PT LDS RZ, [RZ] ;  /* 0x00000000fffff984 */ /* 0x000fe20000000800 */
[----:B------:R-:W-:Y:S01]  /*7430*/  @!PT LDS RZ, [RZ] ;  /* 0x00000000fffff984 */ /* 0x000fe20000000800 */
[----:B------:R3:W-:Y:S07]  /*7440*/  MEMBAR.ALL.CTA ;  /* 0x0000000000007992 */ /* 0x0007ee0000008000 */
[----:B---3--:R-:W3:Y:S02]  /*7450*/  FENCE.VIEW.ASYNC.S ;  /* 0x00000000000073c6 */ /* 0x008ee40000000000 */
[----:B---3--:R-:W-:Y:S06]  /*7460*/  BAR.SYNC.DEFER_BLOCKING 0x1, 0x80 ;  /* 0x0042000000007b1d */ /* 0x008fec0000010000 */
[----:B------:R-:W-:Y:S05]  /*7470*/  @P0 BRA `(.L_x_121) ;  /* 0x0000000000280947 */ /* 0x000fea0003800000 */
[----:B------:R-:W3:Y:S01]  /*7480*/  LDCU.64 UR6, c[0x0][0x348] ;  /* 0x00006900ff0677ac */ /* 0x000ee20008000a00 */
[----:B------:R-:W-:Y:S01]  /*7490*/  UIADD3 UR4, UPT, UPT, UR44, 0x200, URZ ;  /* 0x000002002c047890 */ /* 0x000fe2000fffe0ff */
[----:B------:R-:W-:Y:S05]  /*74a0*/  UMOV UR51, UR36 ;  /* 0x0000002400337c82 */ /* 0x000fea0008000000 */
[----:B------:R-:W-:Y:S04]  /*74b0*/  MOV R87, UR4 ;  /* 0x0000000400577c02 */ /* 0x000fe80008000f00 */
[----:B------:R-:W-:Y:S01]  /*74c0*/  R2UR UR48, R87 ;  /* 0x00000000573072ca */ /* 0x000fe200000e0000 */
[----:B---3--:R-:W-:Y:S04]  /*74d0*/  UIADD3 UR4, UP0, UPT, UR6, 0x680, URZ ;  /* 0x0000068006047890 */ /* 0x008fe8000ff1e0ff */
[----:B------:R-:W-:Y:S09]  /*74e0*/  UIADD3.X UR5, UPT, UPT, URZ, UR7, URZ, UP0, !UPT ;  /* 0x00000007ff057290 */ /* 0x000ff200087fe4ff */
[----:B------:R3:W-:Y:S01]  /*74f0*/  UTMASTG.3D [UR48], [UR4] ;  /* 0x00000030040073b5 */ /* 0x0007e20008010000 */
[----:B------:R0:W-:Y:S01]  /*7500*/  UTMACMDFLUSH ;  /* 0x00000000000079b7 */ /* 0x0001e20000000000 */
[----:B---3--:R-:W-:Y:S04]  /*7510*/  DEPBAR.LE SB0, 0x1 ;  /* 0x000080400000791a */ /* 0x008fe80000000000 */
.L_x_121:
[----:B------:R-:W-:Y:S05]  /*7520*/  BSYNC.RECONVERGENT B0 ;  /* 0x0000000000007941 */ /* 0x000fea0003800200 */
.L_x_120:
[----:B------:R-:W-:Y:S01]  /*7530*/  BAR.SYNC.DEFER_BLOCKING 0x1, 0x80 ;  /* 0x0042000000007b1d */ /* 0x000fe20000010000 */
[----:B------:R-:W-:Y:S01]  /*7540*/  ISETP.NE.AND P1, PT, R99, RZ, PT ;  /* 0x000000ff6300720c */ /* 0x000fe20003f25270 */
[----:B------:R-:W-:Y:S01]  /*7550*/  UISETP.NE.AND UP0, UPT, UR52, URZ, UPT ;  /* 0x000000ff3400728c */ /* 0x000fe2000bf05270 */
[----:B------:R-:W-:Y:S11]  /*7560*/  LEA R3, R47, UR44, 0x3 ;  /* 0x0000002c2f037c11 */ /* 0x000ff6000f8e18ff */
[----:B------:R-:W-:Y:S01]  /*7570*/  @P1 SHF.L.U32 R2, R93, 0x1f, RZ ;  /* 0x0000001f5d021819 */ /* 0x000fe200000006ff */
[----:B------:R-:W-:Y:S06]  /*7580*/  BRA.U !UP0, `(.L_x_122) ;  /* 0x0000000108247547 */ /* 0x000fec000b800000 */
[----:B------:R-:W-:Y:S01]  /*7590*/  IMAD.U32 R5, RZ, RZ, UR46 ;  /* 0x0000002eff057e24 */ /* 0x000fe2000f8e00ff */
[----:B------:R-:W-:Y:S01]  /*75a0*/  MOV R0, UR47 ;  /* 0x0000002f00007c02 */ /* 0x000fe20008000f00 */
[----:B------:R-:W-:Y:S03]  /*75b0*/  UIADD3 UR4, UPT, UPT, UR46, 0x1, URZ ;  /* 0x000000012e047890 */ /* 0x000fe6000fffe0ff */
[----:B------:R-:W-:Y:S01]  /*75c0*/  @P1 LEA R5, R5, UR44, 0x3 ;  /* 0x0000002c05051c11 */ /* 0x000fe2000f8e18ff */
[----:B------:R-:W-:Y:S04]  /*75d0*/  UISETP.NE.AND UP0, UPT, UR4, 0x4, UPT ;  /* 0x000000040400788c */ /* 0x000fe8000bf05270 */
[----:B------:R-:W-:Y:S01]  /*75e0*/  @P1 VIADD R5, R5, 0x60 ;  /* 0x0000006005051836 */ /* 0x000fe20000000000 */
[----:B------:R-:W-:Y:S04]  /*75f0*/  USEL UR46, UR4, URZ, UP0 ;  /* 0x000000ff042e7287 */ /* 0x000fe80008000000 */
[----:B------:R-:W-:Y:S04]  /*7600*/  @P1 PRMT R0, R0, 0x654, R5 ;  /* 0x0000065400001816 */ /* 0x000fe80000000005 */
[----:B------:R3:W-:Y:S04]  /*7610*/  @P1 SYNCS.ARRIVE.TRANS64.RED.A1T0 RZ, [R0+URZ], RZ ;  /* 0x000000ff00ff19a7 */ /* 0x0007e800081004ff */
.L_x_122:
[----:B------:R-:W4:Y:S01]  /*7620*/  @P1 SYNCS.PHASECHK.TRANS64.TRYWAIT P0, [R3+URZ+0x40], R2 ;  /* 0x00004002030015a7 */ /* 0x000f2200080011ff */
[----:B------:R-:W-:Y:S01]  /*7630*/  BSSY B1, `(.L_x_123) ;  /* 0x0000016000017945 */ /* 0x000fe20003800000 */
[----:B----4-:R-:W-:Y:S03]  /*7640*/  @P1 SEL R46, RZ, 0x1, !P0 ;  /* 0x00000001ff2e1807 */ /* 0x010fe60004000000 */
[----:B------:R-:W-:Y:S05]  /*7650*/  @!P1 BRA `(.L_x_124) ;  /* 0x00000000004c9947 */ /* 0x000fea0003800000 */
[----:B------:R-:W-:Y:S01]  /*7660*/  ISETP.NE.AND P0, PT, R46, RZ, PT ;  /* 0x000000ff2e00720c */ /* 0x000fe20003f05270 */
[----:B------:R-:W-:Y:S01]  /*7670*/  BSSY B0, `(.L_x_125) ;  /* 0x000000b000007945 */ /* 0x000fe20003800000 */
[----:B------:R-:W-:Y:S11]  /*7680*/  ISETP.NE.AND P1, PT, R60, RZ, PT ;  /* 0x000000ff3c00720c */ /* 0x000ff60003f25270 */
[----:B------:R-:W-:Y:S02]  /*7690*/  @!UPT UIADD3 URZ, UPT, UPT, URZ, URZ, URZ ;  /* 0x000000fffffff290 */ /* 0x000fe4000fffe0ff */
[C---:B------:R-:W-:Y:S01]  /*76a0*/  @P1 IMAD R6, R47.reuse, 0x2000, R96 ;  /* 0x000020002f061824 */ /* 0x040fe200078e0260 */
[C---:B------:R-:W-:Y:S01]  /*76b0*/  @P1 LEA R4, R47.reuse, R94, 0xd ;  /* 0x0000005e2f041211 */ /* 0x040fe200078e68ff */
[C---:B------:R-:W-:Y:S02]  /*76c0*/  @P1 IMAD R5, R47.reuse, 0x2000, R95 ;  /* 0x000020002f051824 */ /* 0x040fe400078e025f */
[----:B------:R-:W-:Y:S01]  /*76d0*/  @P1 IMAD R2, R47, 0x2000, R90 ;  /* 0x000020002f021824 */ /* 0x000fe200078e025a */
[----:B------:R-:W-:Y:S06]  /*76e0*/  @P0 BRA `(.L_x_126) ;  /* 0x00000000000c0947 */ /* 0x000fec0003800000 */
[----:B---3--:R-:W-:Y:S04]  /*76f0*/  SHF.L.U32 R0, R93, 0x1f, RZ ;  /* 0x0000001f5d007819 */ /* 0x008fe800000006ff */
[----:B------:R-:W3:Y:S02]  /*7700*/  SYNCS.PHASECHK.TRANS64.TRYWAIT P0, [R3+URZ+0x40], R0 ;  /* 0x00004000030075a7 */ /* 0x000ee400080011ff */
[----:B---3--:R-:W-:Y:S05]  /*7710*/  @!P0 BRA `(.L_x_127) ;  /* 0x0000003000cc8947 */ /* 0x008fea0003800000 */
.L_x_126:
[----:B------:R-:W-:Y:S05]  /*7720*/  BSYNC B0 ;  /* 0x0000000000007941 */ /* 0x000fea0003800000 */
.L_x_125:
[----:B------:R-:W-:Y:S02]  /*7730*/  ISETP.NE.AND P0, PT, R60, RZ, PT ;  /* 0x000000ff3c00720c */ /* 0x000fe40003f05270 */
[----:B------:R-:W-:Y:S11]  /*7740*/  IADD3 R47, PT, PT, R47, 0x1, RZ ;  /* 0x000000012f2f7810 */ /* 0x000ff60007ffe0ff */
[----:B------:R4:W1:Y:S04]  /*7750*/  @P0 LDS.128 R48, [R6] ;  /* 0x0000000006300984 */ /* 0x0008680000000c00 */
[----:B------:R4:W1:Y:S04]  /*7760*/  @P0 LDS.128 R56, [R5+0x10] ;  /* 0x0000100005380984 */ /* 0x0008680000000c00 */
[----:B------:R4:W1:Y:S04]  /*7770*/  @P0 LDS.128 R64, [R4+0x20] ;  /* 0x0000200004400984 */ /* 0x0008680000000c00 */
[----:B------:R4:W1:Y:S02]  /*7780*/  @P0 LDS.128 R72, [R2+0x30] ;  /* 0x0000300002480984 */ /* 0x0008640000000c00 */
.L_x_124:
[----:B------:R-:W-:Y:S05]  /*7790*/  BSYNC B1 ;  /* 0x0000000000017941 */ /* 0x000fea0003800000 */
.L_x_123:
[----:B---3--:R-:W-:Y:S05]  /*77a0*/  VIADD R0, R39, 0x20 ;  /* 0x0000002027007836 */ /* 0x008fea0000000000 */
[----:B------:R-:W-:Y:S04]  /*77b0*/  SHF.R.U32.HI R0, RZ, 0x15, R0 ;  /* 0x00000015ff007819 */ /* 0x000fe80000011600 */
[----:B------:R-:W-:Y:S11]  /*77c0*/  LOP3.LUT P0, RZ, R0, 0x3, R85, 0x48, !PT ;  /* 0x0000000300ff7812 */ /* 0x000ff60007804855 */
[----:B------:R-:W-:Y:S02]  /*77d0*/  @!UPT UIADD3 URZ, UPT, UPT, URZ, URZ, URZ ;  /* 0x000000fffffff290 */ /* 0x000fe4000fffe0ff */
[----:B------:R-:W-:Y:S05]  /*77e0*/  @!P0 BRA `(.L_x_128) ;  /* 0x0000000000408947 */ /* 0x000fea0003800000 */
[----:B------:R-:W3:Y:S01]  /*77f0*/  LDCU.64 UR8, c[0x4][0x70] ;  /* 0x01000e00ff0877ac */ /* 0x000ee20008000a00 */
[----:B------:R-:W-:Y:S01]  /*7800*/  MOV R3, 0x0 ;  /* 0x0000000000037802 */ /* 0x000fe20000000f00 */
[----:B------:R-:W-:Y:S02]  /*7810*/  HFMA2 R12, -RZ, RZ, 0, 5.9604644775390625e-08 ;  /* 0x00000001ff0c7431 */ /* 0x000fe400000001ff */
[----:B------:R-:W-:Y:S02]  /*7820*/  IMAD.MOV.U32 R8, RZ, RZ, 0x192 ;  /* 0x00000192ff087424 */ /* 0x000fe400078e00ff */
[----:B------:R-:W-:Y:S01]  /*7830*/  IMAD.MOV.U32 R13, RZ, RZ, RZ ;  /* 0x000000ffff0d7224 */ /* 0x000fe200078e00ff */
[----:B------:R-:W5:Y:S01]  /*7840*/  LDCU.64 UR6, c[0x4][0x78] ;  /* 0x01000f00ff0677ac */ /* 0x000f620008000a00 */
[----:B----4-:R-:W4:Y:S01]  /*7850*/  LDC.64 R2, c[0x4][R3] ;  /* 0x0100000003027b82 */ /* 0x010f220000000a00 */
[----:B------:R-:W2:Y:S01]  /*7860*/  LDCU.64 UR4, c[0x4][0x10] ;  /* 0x01000200ff0477ac */ /* 0x000ea20008000a00 */
[----:B---3--:R-:W-:Y:S01]  /*7870*/  MOV R5, UR9 ;  /* 0x0000000900057c02 */ /* 0x008fe20008000f00 */
[----:B------:R-:W-:Y:S01]  /*7880*/  IMAD.U32 R4, RZ, RZ, UR8 ;  /* 0x00000008ff047e24 */ /* 0x000fe2000f8e00ff */
[----:B-----5:R-:W-:Y:S01]  /*7890*/  MOV R7, UR7 ;  /* 0x0000000700077c02 */ /* 0x020fe20008000f00 */
[----:B------:R-:W-:Y:S01]  /*78a0*/  IMAD.U32 R6, RZ, RZ, UR6 ;  /* 0x00000006ff067e24 */ /* 0x000fe2000f8e00ff */
[----:B--2---:R-:W-:Y:S01]  /*78b0*/  MOV R11, UR5 ;  /* 0x00000005000b7c02 */ /* 0x004fe20008000f00 */
[----:B------:R-:W-:Y:S02]  /*78c0*/  IMAD.U32 R10, RZ, RZ, UR4 ;  /* 0x00000004ff0a7e24 */ /* 0x000fe4000f8e00ff */
[----:B------:R-:W-:Y:S07]  /*78d0*/  LEPC R20, `(.L_x_128) ;  /* 0x000000001014794e */ /* 0x000fee0000000000 */
[----:B-1--4-:R-:W-:Y:S05]  /*78e0*/  CALL.ABS.NOINC R2 ;  /* 0x0000000002007343 */ /* 0x012fea0003c00000 */
.L_x_128:
[C---:B-1----:R-:W-:Y:S01]  /*78f0*/  SHF.L.U32 R40, R48.reuse, 0x10, RZ ;  /* 0x0000001030287819 */ /* 0x042fe200000006ff */
[----:B------:R-:W-:Y:S05]  /*7900*/  WARPSYNC.ALL ;  /* 0x0000000000007948 */ /* 0x000fea0003800000 */
[----:B------:R-:W-:Y:S01]  /*7910*/  R2UR UR4, R39 ;  /* 0x00000000270472ca */ /* 0x000fe200000e0000 */
[----:B------:R-:W-:Y:S01]  /*7920*/  BSSY.RECONVERGENT B0, `(.L_x_129) ;  /* 0x0000090000007945 */ /* 0x000fe20003800200 */
[----:B------:R-:W-:Y:S02]  /*7930*/  LOP3.LUT R43, R48, 0xffff0000, RZ, 0xc0, !PT ;  /* 0xffff0000302b7812 */ /* 0x000fe400078ec0ff */
[----:B------:R-:W-:Y:S02]  /*7940*/  LOP3.LUT R42, R49, 0xffff0000, RZ, 0xc0, !PT ;  /* 0xffff0000312a7812 */ /* 0x000fe400078ec0ff */
[----:B------:R-:W-:Y:S02]  /*7950*/  SHF.L.U32 R45, R51, 0x10, RZ ;  /* 0x00000010332d7819 */ /* 0x000fe400000006ff */
[----:B------:R-:W-:Y:S02]  /*7960*/  ISETP.NE.AND P6, PT, R99, RZ, PT ;  /* 0x000000ff6300720c */ /* 0x000fe40003fc5270 */
[----:B------:R-:W-:Y:S02]  /*7970*/  MOV R52, UR46 ;  /* 0x0000002e00347c02 */ /* 0x000fe40008000f00 */
[----:B------:R-:W-:Y:S01]  /*7980*/  MOV R61, UR47 ;  /* 0x0000002f003d7c02 */ /* 0x000fe20008000f00 */
[----:B----4-:R-:W1:Y:S01]  /*7990*/  LDTM.x32 R4, tmem[UR4+0x20] ;  /* 0x00002004000479ee */ /* 0x010e6200082c0000 */
[----:B------:R-:W-:Y:S02]  /*79a0*/  LOP3.LUT R44, R75, 0xffff0000, RZ, 0xc0, !PT ;  /* 0xffff00004b2c7812 */ /* 0x000fe400078ec0ff */
[----:B------:R-:W-:Y:S02]  /*79b0*/  ISETP.NE.AND P0, PT, R98, RZ, PT ;  /* 0x000000ff6200720c */ /* 0x000fe40003f05270 */
[----:B------:R-:W-:Y:S03]  /*79c0*/  LEA R62, R47, UR44, 0x3 ;  /* 0x0000002c2f3e7c11 */ /* 0x000fe6000f8e18ff */
[----:B------:R-:W-:Y:S02]  /*79d0*/  @P6 LEA R52, R52, UR44, 0x3 ;  /* 0x0000002c34346c11 */ /* 0x000fe4000f8e18ff */
[----:B------:R-:W-:Y:S02]  /*79e0*/  @P6 SHF.L.U32 R63, R93, 0x1f, RZ ;  /* 0x0000001f5d3f6819 */ /* 0x000fe400000006ff */
[----:B------:R-:W-:Y:S04]  /*79f0*/  @P6 IADD3 R52, PT, PT, R52, 0x60, RZ ;  /* 0x0000006034346810 */ /* 0x000fe80007ffe0ff */
[----:B------:R-:W-:Y:S01]  /*7a00*/  @P6 PRMT R61, R61, 0x654, R52 ;  /* 0x000006543d3d6816 */ /* 0x000fe20000000034 */
[C---:B-1----:R-:W-:Y:S01]  /*7a10*/  FMUL R0, R38.reuse, R4 ;  /* 0x0000000426007220 */ /* 0x042fe20000400000 */
[C---:B------:R-:W-:Y:S01]  /*7a20*/  FMUL R2, R38.reuse, R5 ;  /* 0x0000000526027220 */ /* 0x040fe20000400000 */
[C---:B------:R-:W-:Y:S01]  /*7a30*/  FMUL R3, R38.reuse, R6 ;  /* 0x0000000626037220 */ /* 0x040fe20000400000 */
[----:B------:R-:W-:Y:S01]  /*7a40*/  FMUL R7, R38, R7 ;  /* 0x0000000726077220 */ /* 0x000fe20000400000 */
[----:B------:R-:W-:Y:S01]  /*7a50*/  FFMA R0, R41, R40, R0 ;  /* 0x0000002829007223 */ /* 0x000fe20000000000 */
[----:B------:R-:W-:Y:S01]  /*7a60*/  SHF.L.U32 R40, R49, 0x10, RZ ;  /* 0x0000001031287819 */ /* 0x000fe200000006ff */
[C---:B------:R-:W-:Y:S01]  /*7a70*/  FFMA R2, R41.reuse, R43, R2 ;  /* 0x0000002b29027223 */ /* 0x040fe20000000002 */
[----:B------:R-:W-:Y:S01]  /*7a80*/  SHF.L.U32 R43, R50, 0x10, RZ ;  /* 0x00000010322b7819 */ /* 0x000fe200000006ff */
[C---:B------:R-:W-:Y:S01]  /*7a90*/  FMUL R4, R38.reuse, R8 ;  /* 0x0000000826047220 */ /* 0x040fe20000400000 */
[----:B------:R-:W-:Y:S01]  /*7aa0*/  FMUL R5, R38, R9 ;  /* 0x0000000926057220 */ /* 0x000fe20000400000 */
[C---:B------:R-:W-:Y:S01]  /*7ab0*/  FFMA R3, R41.reuse, R40, R3 ;  /* 0x0000002829037223 */ /* 0x040fe20000000003 */
[----:B------:R-:W-:Y:S01]  /*7ac0*/  LOP3.LUT R40, R50, 0xffff0000, RZ, 0xc0, !PT ;  /* 0xffff000032287812 */ /* 0x000fe200078ec0ff */
[----:B------:R-:W-:Y:S01]  /*7ad0*/  FFMA R7, R41, R42, R7 ;  /* 0x0000002a29077223 */ /* 0x000fe20000000007 */
[----:B------:R-:W-:Y:S01]  /*7ae0*/  LOP3.LUT R42, R51, 0xffff0000, RZ, 0xc0, !PT ;  /* 0xffff0000332a7812 */ /* 0x000fe200078ec0ff */
[----:B------:R-:W-:Y:S01]  /*7af0*/  FMUL R6, R38, R10 ;  /* 0x0000000a26067220 */ /* 0x000fe20000400000 */
[----:B------:R-:W-:Y:S01]  /*7b00*/  F2FP.BF16.F32.PACK_AB R52, R2, R0 ;  /* 0x000000000234723e */ /* 0x000fe200000010ff */
[----:B------:R-:W-:Y:S01]  /*7b10*/  FMUL R11, R38, R11 ;  /* 0x0000000b260b7220 */ /* 0x000fe20000400000 */
[----:B------:R-:W-:Y:S01]  /*7b20*/  F2FP.BF16.F32.PACK_AB R53, R7, R3 ;  /* 0x000000030735723e */ /* 0x000fe200000010ff */
        /* <DEDUP_REMOVED lines=20> */
[C---:B------:R-:W-:Y:S01]  /*7c70*/  FMUL R12, R38.reuse, R16 ;  /* 0x00000010260c7220 */ /* 0x040fe20000400000 */
        /* <DEDUP_REMOVED lines=13> */
[----:B------:R1:W-:Y:S01]  /*7d50*/  STS.128 [R96+0x2000], R52 ;  /* 0x0020003460007388 */ /* 0x0003e20000000c00 */
[----:B------:R-:W-:Y:S01]  /*7d60*/  F2FP.BF16.F32.PACK_AB R70, R13, R12 ;  /* 0x0000000c0d46723e */ /* 0x000fe200000010ff */
[----:B------:R-:W-:Y:S01]  /*7d70*/  FFMA R19, R41, R40, R19 ;  /* 0x0000002829137223 */ /* 0x000fe20000000013 */
[----:B------:R-:W-:Y:S01]  /*7d80*/  LOP3.LUT R40, R64, 0xffff0000, RZ, 0xc0, !PT ;  /* 0xffff000040287812 */ /* 0x000fe200078ec0ff */
[C---:B------:R-:W-:Y:S01]  /*7d90*/  FMUL R16, R38.reuse, R20 ;  /* 0x0000001426107220 */ /* 0x040fe20000400000 */
[C---:B------:R-:W-:Y:S01]  /*7da0*/  FMUL R17, R38.reuse, R21 ;  /* 0x0000001526117220 */ /* 0x040fe20000400000 */
[C---:B------:R-:W-:Y:S01]  /*7db0*/  FMUL R18, R38.reuse, R22 ;  /* 0x0000001626127220 */ /* 0x040fe20000400000 */
[----:B------:R-:W-:Y:S01]  /*7dc0*/  F2FP.BF16.F32.PACK_AB R71, R19, R14 ;  /* 0x0000000e1347723e */ /* 0x000fe200000010ff */
[----:B------:R-:W-:Y:S01]  /*7dd0*/  FMUL R23, R38, R23 ;  /* 0x0000001726177220 */ /* 0x000fe20000400000 */
[----:B------:R-:W-:Y:S01]  /*7de0*/  FFMA R16, R41, R43, R16 ;  /* 0x0000002b29107223 */ /* 0x000fe20000000010 */
[----:B------:R-:W-:Y:S01]  /*7df0*/  SHF.L.U32 R43, R67, 0x10, RZ ;  /* 0x00000010432b7819 */ /* 0x000fe200000006ff */
[C---:B------:R-:W-:Y:S01]  /*7e00*/  FFMA R17, R41.reuse, R40, R17 ;  /* 0x0000002829117223 */ /* 0x040fe20000000011 */
[----:B------:R1:W-:Y:S01]  /*7e10*/  STS.128 [R95+0x2010], R68 ;  /* 0x002010445f007388 */ /* 0x0003e20000000c00 */
        /* <DEDUP_REMOVED lines=8> */
[C---:B------:R-:W-:Y:S01]  /*7ea0*/  FMUL R22, R38.reuse, R26 ;  /* 0x0000001a26167220 */ /* 0x040fe20000400000 */
[----:B------:R-:W-:Y:S01]  /*7eb0*/  FFMA R20, R41, R40, R20 ;  /* 0x0000002829147223 */ /* 0x000fe20000000014 */
[----:B------:R-:W-:Y:S01]  /*7ec0*/  LOP3.LUT R40, R67, 0xffff0000, RZ, 0xc0, !PT ;  /* 0xffff000043287812 */ /* 0x000fe200078ec0ff */
[C---:B------:R-:W-:Y:S01]  /*7ed0*/  FFMA R21, R41.reuse, R42, R21 ;  /* 0x0000002a29157223 */ /* 0x040fe20000000015 */
[C---:B------:R-:W-:Y:S01]  /*7ee0*/  FFMA R22, R41.reuse, R43, R22 ;  /* 0x0000002b29167223 */ /* 0x040fe20000000016 */
[----:B------:R-:W-:Y:S01]  /*7ef0*/  FMUL R27, R38, R27 ;  /* 0x0000001b261b7220 */ /* 0x000fe20000400000 */
[----:B------:R-:W-:Y:S01]  /*7f00*/  SHF.L.U32 R43, R72, 0x10, RZ ;  /* 0x00000010482b7819 */ /* 0x000fe200000006ff */
[----:B------:R-:W-:Y:S01]  /*7f10*/  FMUL R24, R38, R28 ;  /* 0x0000001c26187220 */ /* 0x000fe20000400000 */
[----:B------:R-:W-:Y:S01]  /*7f20*/  LOP3.LUT R42, R72, 0xffff0000, RZ, 0xc0, !PT ;  /* 0xffff0000482a7812 */ /* 0x000fe200078ec0ff */
[C---:B------:R-:W-:Y:S01]  /*7f30*/  FMUL R25, R38.reuse, R29 ;  /* 0x0000001d26197220 */ /* 0x040fe20000400000 */
[C---:B------:R-:W-:Y:S01]  /*7f40*/  FMUL R26, R38.reuse, R30 ;  /* 0x0000001e261a7220 */ /* 0x040fe20000400000 */
[C---:B------:R-:W-:Y:S01]  /*7f50*/  FFMA R27, R41.reuse, R40, R27 ;  /* 0x00000028291b7223 */ /* 0x040fe2000000001b */
[----:B------:R-:W-:Y:S01]  /*7f60*/  FFMA R24, R41, R43, R24 ;  /* 0x0000002b29187223 */ /* 0x000fe20000000018 */
[----:B------:R-:W-:Y:S01]  /*7f70*/  LOP3.LUT R40, R73, 0xffff0000, RZ, 0xc0, !PT ;  /* 0xffff000049287812 */ /* 0x000fe200078ec0ff */
[C---:B------:R-:W-:Y:S01]  /*7f80*/  FFMA R25, R41.reuse, R42, R25 ;  /* 0x0000002a29197223 */ /* 0x040fe20000000019 */
[----:B------:R-:W-:Y:S01]  /*7f90*/  FMUL R31, R38, R31 ;  /* 0x0000001f261f7220 */ /* 0x000fe20000400000 */
[----:B------:R-:W-:Y:S01]  /*7fa0*/  SHF.L.U32 R43, R74, 0x10, RZ ;  /* 0x000000104a2b7819 */ /* 0x000fe200000006ff */
[----:B------:R-:W-:Y:S01]  /*7fb0*/  FFMA R26, R41, R45, R26 ;  /* 0x0000002d291a7223 */ /* 0x000fe2000000001a */
        /* <DEDUP_REMOVED lines=29> */
[----:B------:R-:W-:Y:S02]  /*8190*/  UIADD3 UR9, UPT, UPT, UR49, 0x20, URZ ;  /* 0x0000002031097890 */ /* 0x000fe4000fffe0ff */
[----:B------:R-:W-:Y:S01]  /*81a0*/  UIADD3 UR8, UPT, UPT, UR44, 0x2200, URZ ;  /* 0x000022002c087890 */ /* 0x000fe2000fffe0ff */
[----:B------:R-:W-:Y:S01]  /*81b0*/  UMOV UR10, UR50 ;  /* 0x00000032000a7c82 */ /* 0x000fe20008000000 */
[----:B------:R-:W-:Y:S01]  /*81c0*/  UMOV UR11, UR36 ;  /* 0x00000024000b7c82 */ /* 0x000fe20008000000 */
[----:B---3--:R-:W-:Y:S04]  /*81d0*/  UIADD3 UR4, UP0, UPT, UR6, 0x680, URZ ;  /* 0x0000068006047890 */ /* 0x008fe8000ff1e0ff */
[----:B------:R-:W-:Y:S09]  /*81e0*/  UIADD3.X UR5, UPT, UPT, URZ, UR7, URZ, UP0, !UPT ;  /* 0x00000007ff057290 */ /* 0x000ff200087fe4ff */
[----:B------:R3:W-:Y:S01]  /*81f0*/  UTMASTG.3D [UR8], [UR4] ;  /* 0x00000008040073b5 */ /* 0x0007e20008010000 */
[----:B------:R0:W-:Y:S01]  /*8200*/  UTMACMDFLUSH ;  /* 0x00000000000079b7 */ /* 0x0001e20000000000 */
[----:B---3--:R-:W-:Y:S04]  /*8210*/  DEPBAR.LE SB0, 0x1 ;  /* 0x000080400000791a */ /* 0x008fe80000000000 */
.L_x_130:
[----:B------:R-:W-:Y:S05]  /*8220*/  BSYNC.RECONVERGENT B0 ;  /* 0x0000000000007941 */ /* 0x000fea0003800200 */
.L_x_129:
[----:B------:R-:W-:Y:S01]  /*8230*/  BAR.SYNC.DEFER_BLOCKING 0x1, 0x80 ;  /* 0x0042000000007b1d */ /* 0x000fe20000010000 */
[----:B------:R-:W-:Y:S04]  /*8240*/  UIADD3 UR4, UPT, UPT, UR46, 0x1, URZ ;  /* 0x000000012e047890 */ /* 0x000fe8000fffe0ff */
[----:B------:R-:W-:Y:S04]  /*8250*/  UISETP.NE.AND UP0, UPT, UR4, 0x4, UPT ;  /* 0x000000040400788c */ /* 0x000fe8000bf05270 */
[----:B------:R-:W-:Y:S01]  /*8260*/  USEL UR45, UR4, URZ, UP0 ;  /* 0x000000ff042d7287 */ /* 0x000fe20008000000 */
[----:B------:R3:W-:Y:S01]  /*8270*/  @P6 SYNCS.ARRIVE.TRANS64.RED.A1T0 RZ, [R61+URZ], RZ ;  /* 0x000000ff3dff69a7 */ /* 0x0007e200081004ff */
[----:B------:R-:W-:Y:S01]  /*8280*/  BSSY B1, `(.L_x_131) ;  /* 0x0000017000017945 */ /* 0x000fe20003800000 */
[----:B------:R-:W4:Y:S02]  /*8290*/  @P6 SYNCS.PHASECHK.TRANS64.TRYWAIT P0, [R62+URZ+0x40], R63 ;  /* 0x0000403f3e0065a7 */ /* 0x000f2400080011ff */
[----:B----4-:R-:W-:Y:S01]  /*82a0*/  @P6 SEL R46, RZ, 0x1, !P0 ;  /* 0x00000001ff2e6807 */ /* 0x010fe20004000000 */
[----:B---3--:R-:W-:Y:S06]  /*82b0*/  @!P6 BRA `(.L_x_132) ;  /* 0x00000000004ce947 */ /* 0x008fec0003800000 */
        /* <DEDUP_REMOVED lines=9> */
[----:B------:R-:W-:Y:S04]  /*8350*/  SHF.L.U32 R5, R93, 0x1f, RZ ;  /* 0x0000001f5d057819 */ /* 0x000fe800000006ff */
[----:B------:R-:W3:Y:S02]  /*8360*/  SYNCS.PHASECHK.TRANS64.TRYWAIT P0, [R62+URZ+0x40], R5 ;  /* 0x000040053e0075a7 */ /* 0x000ee400080011ff */
[----:B---3--:R-:W-:Y:S05]  /*8370*/  @!P0 BRA `(.L_x_135) ;  /* 0x0000002400c88947 */ /* 0x008fea0003800000 */
.L_x_134:
[----:B------:R-:W-:Y:S05]  /*8380*/  BSYNC B0 ;  /* 0x0000000000007941 */ /* 0x000fea0003800000 */
.L_x_133:
[----:B------:R-:W-:Y:S02]  /*8390*/  ISETP.NE.AND P0, PT, R60, RZ, PT ;  /* 0x000000ff3c00720c */ /* 0x000fe40003f05270 */
[----:B------:R-:W-:Y:S11]  /*83a0*/  IADD3 R47, PT, PT, R47, 0x1, RZ ;  /* 0x000000012f2f7810 */ /* 0x000ff60007ffe0ff */
[----:B------:R4:W1:Y:S04]  /*83b0*/  @P0 LDS.128 R48, [R4] ;  /* 0x0000000004300984 */ /* 0x0008680000000c00 */
[----:B------:R4:W1:Y:S04]  /*83c0*/  @P0 LDS.128 R56, [R3+0x10] ;  /* 0x0000100003380984 */ /* 0x0008680000000c00 */
[----:B------:R4:W1:Y:S04]  /*83d0*/  @P0 LDS.128 R64, [R2+0x20] ;  /* 0x0000200002400984 */ /* 0x0008680000000c00 */
[----:B------:R4:W1:Y:S02]  /*83e0*/  @P0 LDS.128 R72, [R0+0x30] ;  /* 0x0000300000480984 */ /* 0x0008640000000c00 */
.L_x_132:
[----:B------:R-:W-:Y:S05]  /*83f0*/  BSYNC B1 ;  /* 0x0000000000017941 */ /* 0x000fea0003800000 */
.L_x_131:
[----:B----4-:R-:W-:Y:S05]  /*8400*/  VIADD R0, R39, 0x40 ;  /* 0x0000004027007836 */ /* 0x010fea0000000000 */
        /* <DEDUP_REMOVED lines=9> */
[----:B------:R-:W4:Y:S01]  /*84a0*/  LDCU.64 UR6, c[0x4][0x78] ;  /* 0x01000f00ff0677ac */ /* 0x000f220008000a00 */
[----:B------:R-:W1:Y:S01]  /*84b0*/  LDC.64 R2, c[0x4][R3] ;  /* 0x0100000003027b82 */ /* 0x000e620000000a00 */
[----:B------:R-:W5:Y:S01]  /*84c0*/  LDCU.64 UR4, c[0x4][0x10] ;  /* 0x01000200ff0477ac */ /* 0x000f620008000a00 */
[----:B---3--:R-:W-:Y:S01]  /*84d0*/  MOV R5, UR9 ;  /* 0x0000000900057c02 */ /* 0x008fe20008000f00 */
[----:B------:R-:W-:Y:S01]  /*84e0*/  IMAD.U32 R4, RZ, RZ, UR8 ;  /* 0x00000008ff047e24 */ /* 0x000fe2000f8e00ff */
[----:B----4-:R-:W-:Y:S01]  /*84f0*/  MOV R7, UR7 ;  /* 0x0000000700077c02 */ /* 0x010fe20008000f00 */
[----:B------:R-:W-:Y:S01]  /*8500*/  IMAD.U32 R6, RZ, RZ, UR6 ;  /* 0x00000006ff067e24 */ /* 0x000fe2000f8e00ff */
[----:B-----5:R-:W-:Y:S01]  /*8510*/  MOV R11, UR5 ;  /* 0x00000005000b7c02 */ /* 0x020fe20008000f00 */
[----:B------:R-:W-:Y:S02]  /*8520*/  IMAD.U32 R10, RZ, RZ, UR4 ;  /* 0x00000004ff0a7e24 */ /* 0x000fe4000f8e00ff */
[----:B------:R-:W-:Y:S07]  /*8530*/  LEPC R20, `(.L_x_136) ;  /* 0x000000001014794e */ /* 0x000fee0000000000 */
[----:B-12---:R-:W-:Y:S05]  /*8540*/  CALL.ABS.NOINC R2 ;  /* 0x0000000002007343 */ /* 0x006fea0003c00000 */
.L_x_136:
        /* <DEDUP_REMOVED lines=10> */
[----:B---3--:R-:W1:Y:S01]  /*85f0*/  LDTM.x32 R4, tmem[UR4+0x40] ;  /* 0x00004004000479ee */ /* 0x008e6200082c0000 */
        /* <DEDUP_REMOVED lines=136> */
.L_x_138:
[----:B------:R-:W-:Y:S05]  /*8e80*/  BSYNC.RECONVERGENT B0 ;  /* 0x0000000000007941 */ /* 0x000fea0003800200 */
.L_x_137:
        /* <DEDUP_REMOVED lines=21> */
.L_x_142:
[----:B------:R-:W-:Y:S05]  /*8fe0*/  BSYNC B0 ;  /* 0x0000000000007941 */ /* 0x000fea0003800000 */
.L_x_141:
[----:B------:R-:W-:Y:S11]  /*8ff0*/  ISETP.NE.AND P0, PT, R60, RZ, PT ;  /* 0x000000ff3c00720c */ /* 0x000ff60003f05270 */
[----:B------:R-:W-:Y:S02]  /*9000*/  @!UPT UIADD3 URZ, UPT, UPT, URZ, URZ, URZ ;  /* 0x000000fffffff290 */ /* 0x000fe4000fffe0ff */
[----:B------:R4:W1:Y:S04]  /*9010*/  @P0 LDS.128 R48, [R3] ;  /* 0x0000000003300984 */ /* 0x0008680000000c00 */
[----:B------:R4:W1:Y:S04]  /*9020*/  @P0 LDS.128 R56, [R2+0x10] ;  /* 0x0000100002380984 */ /* 0x0008680000000c00 */
[----:B------:R4:W1:Y:S04]  /*9030*/  @P0 LDS.128 R64, [R0+0x20] ;  /* 0x0000200000400984 */ /* 0x0008680000000c00 */
[----:B------:R4:W1:Y:S02]  /*9040*/  @P0 LDS.128 R72, [R47+0x30] ;  /* 0x000030002f480984 */ /* 0x0008640000000c00 */
.L_x_140:
[----:B------:R-:W-:Y:S05]  /*9050*/  BSYNC B1 ;  /* 0x0000000000017941 */ /* 0x000fea0003800000 */
.L_x_139:
        /* <DEDUP_REMOVED lines=21> */
.L_x_144:
[----:B------:R-:W-:Y:S01]  /*91b0*/  ISETP.NE.AND P0, PT, R98, RZ, PT ;  /* 0x000000ff6200720c */ /* 0x000fe20003f05270 */
[----:B------:R-:W-:Y:S05]  /*91c0*/  WARPSYNC.ALL ;  /* 0x0000000000007948 */ /* 0x000fea0003800000 */
[----:B------:R-:W-:Y:S01]  /*91d0*/  R2UR UR4, R39 ;  /* 0x00000000270472ca */ /* 0x000fe200000e0000 */
[----:B------:R-:W-:Y:S01]  /*91e0*/  BSSY.RECONVERGENT B0, `(.L_x_145) ;  /* 0x000008c000007945 */ /* 0x000fe20003800200 */
[C---:B-1----:R-:W-:Y:S02]  /*91f0*/  SHF.L.U32 R40, R48.reuse, 0x10, RZ ;  /* 0x0000001030287819 */ /* 0x042fe400000006ff */
[----:B------:R-:W-:Y:S02]  /*9200*/  LOP3.LUT R42, R48, 0xffff0000, RZ, 0xc0, !PT ;  /* 0xffff0000302a7812 */ /* 0x000fe400078ec0ff */
[C---:B------:R-:W-:Y:S02]  /*9210*/  SHF.L.U32 R43, R49.reuse, 0x10, RZ ;  /* 0x00000010312b7819 */ /* 0x040fe400000006ff */
[----:B------:R-:W-:Y:S02]  /*9220*/  LOP3.LUT R44, R49, 0xffff0000, RZ, 0xc0, !PT ;  /* 0xffff0000312c7812 */ /* 0x000fe400078ec0ff */
[C---:B------:R-:W-:Y:S02]  /*9230*/  SHF.L.U32 R45, R50.reuse, 0x10, RZ ;  /* 0x00000010322d7819 */ /* 0x040fe400000006ff */
[----:B------:R-:W-:Y:S01]  /*9240*/  LOP3.LUT R46, R50, 0xffff0000, RZ, 0xc0, !PT ;  /* 0xffff0000322e7812 */ /* 0x000fe200078ec0ff */
[----:B---3--:R-:W1:Y:S01]  /*9250*/  LDTM.x32 R4, tmem[UR4+0x60] ;  /* 0x00006004000479ee */ /* 0x008e6200082c0000 */
[C---:B------:R-:W-:Y:S01]  /*9260*/  SHF.L.U32 R47, R51.reuse, 0x10, RZ ;  /* 0x00000010332f7819 */ /* 0x040fe200000006ff */
[----:B------:R-:W-:Y:S01]  /*9270*/  NOP ;  /* 0x0000000000007918 */ /* 0x000fe20000000000 */
[----:B------:R-:W-:Y:S02]  /*9280*/  LOP3.LUT R48, R51, 0xffff0000, RZ, 0xc0, !PT ;  /* 0xffff000033307812 */ /* 0x000fe400078ec0ff */
[C---:B------:R-:W-:Y:S02]  /*9290*/  SHF.L.U32 R49, R56.reuse, 0x10, RZ ;  /* 0x0000001038317819 */ /* 0x040fe400000006ff */
[----:B------:R-:W-:Y:S02]  /*92a0*/  LOP3.LUT R51, R56, 0xffff0000, RZ, 0xc0, !PT ;  /* 0xffff000038337812 */ /* 0x000fe400078ec0ff */
[C---:B------:R-:W-:Y:S02]  /*92b0*/  SHF.L.U32 R50, R57.reuse, 0x10, RZ ;  /* 0x0000001039327819 */ /* 0x040fe400000006ff */
[----:B------:R-:W-:Y:S02]  /*92c0*/  LOP3.LUT R52, R57, 0xffff0000, RZ, 0xc0, !PT ;  /* 0xffff000039347812 */ /* 0x000fe400078ec0ff */
[C---:B------:R-:W-:Y:S02]  /*92d0*/  SHF.L.U32 R53, R58.reuse, 0x10, RZ ;  /* 0x000000103a357819 */ /* 0x040fe400000006ff */
[----:B------:R-:W-:Y:S02]  /*92e0*/  LOP3.LUT R54, R58, 0xffff0000, RZ, 0xc0, !PT ;  /* 0xffff00003a367812 */ /* 0x000fe400078ec0ff */
[C---:B------:R-:W-:Y:S02]  /*92f0*/  SHF.L.U32 R55, R59.reuse, 0x10, RZ ;  /* 0x000000103b377819 */ /* 0x040fe400000006ff */
[----:B------:R-:W-:Y:S02]  /*9300*/  IADD3 R102, PT, PT, R100, 0xd0, RZ ;  /* 0x000000d064667810 */ /* 0x000fe40007ffe0ff */
[----:B------:R-:W-:Y:S02]  /*9310*/  LOP3.LUT R56, R59, 0xffff0000, RZ, 0xc0, !PT ;  /* 0xffff00003b387812 */ /* 0x000fe400078ec0ff */
[----:B------:R-:W-:Y:S01]  /*9320*/  SHF.L.U32 R57, R64, 0x10, RZ ;  /* 0x0000001040397819 */ /* 0x000fe200000006ff */
[----:B-1----:R-:W-:Y:S01]  /*9330*/  FMUL R4, R38, R4 ;  /* 0x0000000426047220 */ /* 0x002fe20000400000 */
[----:B------:R-:W-:Y:S01]  /*9340*/  LOP3.LUT R58, R64, 0xffff0000, RZ, 0xc0, !PT ;  /* 0xffff0000403a7812 */ /* 0x000fe200078ec0ff */
[----:B------:R-:W-:Y:S01]  /*9350*/  FMUL R5, R38, R5 ;  /* 0x0000000526057220 */ /* 0x000fe20000400000 */
[----:B------:R-:W-:Y:S01]  /*9360*/  LOP3.LUT R116, R102, 0xfefffff8, RZ, 0xc0, !PT ;  /* 0xfefffff866747812 */ /* 0x000fe200078ec0ff */
[C---:B------:R-:W-:Y:S01]  /*9370*/  FFMA R4, R41.reuse, R40, R4 ;  /* 0x0000002829047223 */ /* 0x040fe20000000004 */
[C---:B------:R-:W-:Y:S01]  /*9380*/  FMUL R6, R38.reuse, R6 ;  /* 0x0000000626067220 */ /* 0x040fe20000400000 */
[----:B------:R-:W-:Y:S01]  /*9390*/  FFMA R5, R41, R42, R5 ;  /* 0x0000002a29057223 */ /* 0x000fe20000000005 */
[----:B------:R-:W-:Y:S01]  /*93a0*/  SHF.L.U32 R59, R65, 0x10, RZ ;  /* 0x00000010413b7819 */ /* 0x000fe200000006ff */
[----:B------:R1:W-:Y:S01]  /*93b0*/  SYNCS.ARRIVE.TRANS64.RED.A1T0 RZ, [R116+URZ], RZ ;  /* 0x000000ff74ff79a7 */ /* 0x0003e200081004ff */
[----:B------:R-:W-:Y:S01]  /*93c0*/  FFMA R6, R41, R43, R6 ;  /* 0x0000002b29067223 */ /* 0x000fe20000000006 */
[C---:B------:R-:W-:Y:S01]  /*93d0*/  FMUL R7, R38.reuse, R7 ;  /* 0x0000000726077220 */ /* 0x040fe20000400000 */
[----:B------:R-:W-:Y:S01]  /*93e0*/  F2FP.BF16.F32.PACK_AB R104, R5, R4 ;  /* 0x000000040568723e */ /* 0x000fe200000010ff */
[C---:B------:R-:W-:Y:S01]  /*93f0*/  FMUL R8, R38.reuse, R8 ;  /* 0x0000000826087220 */ /* 0x040fe20000400000 */
[----:B------:R-:W-:Y:S01]  /*9400*/  FMUL R9, R38, R9 ;  /* 0x0000000926097220 */ /* 0x000fe20000400000 */
[----:B------:R-:W-:Y:S01]  /*9410*/  LOP3.LUT R60, R65, 0xffff0000, RZ, 0xc0, !PT ;  /* 0xffff0000413c7812 */ /* 0x000fe200078ec0ff */
[C---:B------:R-:W-:Y:S01]  /*9420*/  FFMA R7, R41.reuse, R44, R7 ;  /* 0x0000002c29077223 */ /* 0x040fe20000000007 */
[C---:B------:R-:W-:Y:S01]  /*9430*/  FFMA R8, R41.reuse, R45, R8 ;  /* 0x0000002d29087223 */ /* 0x040fe20000000008 */
[----:B------:R-:W-:Y:S01]  /*9440*/  SHF.L.U32 R61, R66, 0x10, RZ ;  /* 0x00000010423d7819 */ /* 0x000fe200000006ff */
[----:B------:R-:W-:Y:S01]  /*9450*/  FFMA R9, R41, R46, R9 ;  /* 0x0000002e29097223 */ /* 0x000fe20000000009 */
[C---:B------:R-:W-:Y:S01]  /*9460*/  FMUL R10, R38.reuse, R10 ;  /* 0x0000000a260a7220 */ /* 0x040fe20000400000 */
[----:B------:R-:W-:Y:S01]  /*9470*/  F2FP.BF16.F32.PACK_AB R105, R7, R6 ;  /* 0x000000060769723e */ /* 0x000fe200000010ff */
[C---:B------:R-:W-:Y:S01]  /*9480*/  FMUL R11, R38.reuse, R11 ;  /* 0x0000000b260b7220 */ /* 0x040fe20000400000 */
[----:B------:R-:W-:Y:S01]  /*9490*/  FMUL R0, R38, R12 ;  /* 0x0000000c26007220 */ /* 0x000fe20000400000 */
[----:B------:R-:W-:Y:S01]  /*94a0*/  F2FP.BF16.F32.PACK_AB R106, R9, R8 ;  /* 0x00000008096a723e */ /* 0x000fe200000010ff */
[C---:B------:R-:W-:Y:S01]  /*94b0*/  FFMA R10, R41.reuse, R47, R10 ;  /* 0x0000002f290a7223 */ /* 0x040fe2000000000a */
[C---:B------:R-:W-:Y:S01]  /*94c0*/  FFMA R11, R41.reuse, R48, R11 ;  /* 0x00000030290b7223 */ /* 0x040fe2000000000b */
[----:B------:R-:W-:Y:S01]  /*94d0*/  LOP3.LUT R62, R66, 0xffff0000, RZ, 0xc0, !PT ;  /* 0xffff0000423e7812 */ /* 0x000fe200078ec0ff */
[----:B------:R-:W-:Y:S01]  /*94e0*/  FFMA R0, R41, R49, R0 ;  /* 0x0000003129007223 */ /* 0x000fe20000000000 */
[C---:B------:R-:W-:Y:S01]  /*94f0*/  FMUL R2, R38.reuse, R13 ;  /* 0x0000000d26027220 */ /* 0x040fe20000400000 */
[----:B------:R-:W-:Y:S01]  /*9500*/  SHF.L.U32 R63, R67, 0x10, RZ ;  /* 0x00000010433f7819 */ /* 0x000fe200000006ff */
[C---:B------:R-:W-:Y:S01]  /*9510*/  FMUL R3, R38.reuse, R14 ;  /* 0x0000000e26037220 */ /* 0x040fe20000400000 */
[----:B------:R-:W-:Y:S01]  /*9520*/  F2FP.BF16.F32.PACK_AB R107, R11, R10 ;  /* 0x0000000a0b6b723e */ /* 0x000fe200000010ff */
[----:B------:R-:W-:Y:S01]  /*9530*/  FFMA R2, R41, R51, R2 ;  /* 0x0000003329027223 */ /* 0x000fe20000000002 */
[C---:B------:R-:W-:Y:S01]  /*9540*/  FMUL R15, R38.reuse, R15 ;  /* 0x0000000f260f7220 */ /* 0x040fe20000400000 */
[C---:B------:R-:W-:Y:S01]  /*9550*/  FMUL R12, R38.reuse, R16 ;  /* 0x00000010260c7220 */ /* 0x040fe20000400000 */
[----:B------:R-:W-:Y:S01]  /*9560*/  FMUL R13, R38, R17 ;  /* 0x00000011260d7220 */ /* 0x000fe20000400000 */
[----:B------:R1:W-:Y:S01]  /*9570*/  STS.128 [R96+0x6000], R104 ;  /* 0x0060006860007388 */ /* 0x0003e20000000c00 */
[----:B------:R-:W-:Y:S01]  /*9580*/  LOP3.LUT R64, R67, 0xffff0000, RZ, 0xc0, !PT ;  /* 0xffff000043407812 */ /* 0x000fe200078ec0ff */
[C---:B------:R-:W-:Y:S01]  /*9590*/  FFMA R3, R41.reuse, R50, R3 ;  /* 0x0000003229037223 */ /* 0x040fe20000000003 */
[----:B------:R-:W-:Y:S01]  /*95a0*/  SHF.L.U32 R65, R72, 0x10, RZ ;  /* 0x0000001048417819 */ /* 0x000fe200000006ff */
[C---:B------:R-:W-:Y:S01]  /*95b0*/  FFMA R15, R41.reuse, R52, R15 ;  /* 0x00000034290f7223 */ /* 0x040fe2000000000f */
[----:B------:R-:W-:Y:S01]  /*95c0*/  F2FP.BF16.F32.PACK_AB R108, R2, R0 ;  /* 0x00000000026c723e */ /* 0x000fe200000010ff */
[C---:B------:R-:W-:Y:S01]  /*95d0*/  FFMA R12, R41.reuse, R53, R12 ;  /* 0x00000035290c7223 */ /* 0x040fe2000000000c */
[C---:B------:R-:W-:Y:S01]  /*95e0*/  FFMA R13, R41.reuse, R54, R13 ;  /* 0x00000036290d7223 */ /* 0x040fe2000000000d */
[C---:B------:R-:W-:Y:S01]  /*95f0*/  FMUL R14, R38.reuse, R18 ;  /* 0x00000012260e7220 */ /* 0x040fe20000400000 */
[C---:B------:R-:W-:Y:S01]  /*9600*/  FMUL R19, R38.reuse, R19 ;  /* 0x0000001326137220 */ /* 0x040fe20000400000 */
[C---:B------:R-:W-:Y:S01]  /*9610*/  FMUL R16, R38.reuse, R20 ;  /* 0x0000001426107220 */ /* 0x040fe20000400000 */
[C---:B------:R-:W-:Y:S01]  /*9620*/  FMUL R17, R38.reuse, R21 ;  /* 0x0000001526117220 */ /* 0x040fe20000400000 */
[C---:B------:R-:W-:Y:S01]  /*9630*/  FFMA R14, R41.reuse, R55, R14 ;  /* 0x00000037290e7223 */ /* 0x040fe2000000000e */
        /* <DEDUP_REMOVED lines=9> */
[----:B------:R-:W-:Y:S01]  /*96d0*/  FFMA R23, R41, R60, R23 ;  /* 0x0000003c29177223 */ /* 0x000fe20000000017 */
[C---:B------:R-:W-:Y:S01]  /*96e0*/  FMUL R27, R38.reuse, R27 ;  /* 0x0000001b261b7220 */ /* 0x040fe20000400000 */
[----:B------:R-:W-:Y:S01]  /*96f0*/  F2FP.BF16.F32.PACK_AB R109, R15, R3 ;  /* 0x000000030f6d723e */ /* 0x000fe200000010ff */
[----:B------:R-:W-:Y:S01]  /*9700*/  FFMA R20, R41, R61, R20 ;  /* 0x0000003d29147223 */ /* 0x000fe20000000014 */
[----:B------:R-:W-:Y:S01]  /*9710*/  F2FP.BF16.F32.PACK_AB R110, R13, R12 ;  /* 0x0000000c0d6e723e */ /* 0x000fe200000010ff */
[----:B------:R-:W-:Y:S01]  /*9720*/  FMUL R24, R38, R28 ;  /* 0x0000001c26187220 */ /* 0x000fe20000400000 */
[----:B------:R-:W-:Y:S01]  /*9730*/  F2FP.BF16.F32.PACK_AB R111, R19, R14 ;  /* 0x0000000e136f723e */ /* 0x000fe200000010ff */
[----:B------:R-:W-:Y:S01]  /*9740*/  FFMA R21, R41, R62, R21 ;  /* 0x0000003e29157223 */ /* 0x000fe20000000015 */
[----:B------:R-:W-:Y:S01]  /*9750*/  LOP3.LUT R66, R72, 0xffff0000, RZ, 0xc0, !PT ;  /* 0xffff000048427812 */ /* 0x000fe200078ec0ff */
[C---:B------:R-:W-:Y:S01]  /*9760*/  FMUL R25, R38.reuse, R29 ;  /* 0x0000001d26197220 */ /* 0x040fe20000400000 */
[----:B------:R-:W-:Y:S01]  /*9770*/  SHF.L.U32 R67, R73, 0x10, RZ ;  /* 0x0000001049437819 */ /* 0x000fe200000006ff */
[----:B------:R1:W-:Y:S01]  /*9780*/  STS.128 [R95+0x6010], R108 ;  /* 0x0060106c5f007388 */ /* 0x0003e20000000c00 */
[----:B------:R-:W-:Y:S01]  /*9790*/  FFMA R22, R41, R63, R22 ;  /* 0x0000003f29167223 */ /* 0x000fe20000000016 */
[----:B------:R-:W-:Y:S01]  /*97a0*/  LOP3.LUT R68, R73, 0xffff0000, RZ, 0xc0, !PT ;  /* 0xffff000049447812 */ /* 0x000fe200078ec0ff */
[----:B------:R-:W-:Y:S01]  /*97b0*/  FMUL R26, R38, R30 ;  /* 0x0000001e261a7220 */ /* 0x000fe20000400000 */
[C---:B------:R-:W-:Y:S01]  /*97c0*/  FFMA R27, R41.reuse, R64, R27 ;  /* 0x00000040291b7223 */ /* 0x040fe2000000001b */
[----:B------:R-:W-:Y:S01]  /*97d0*/  SHF.L.U32 R69, R74, 0x10, RZ ;  /* 0x000000104a457819 */ /* 0x000fe200000006ff */
[----:B------:R-:W-:Y:S01]  /*97e0*/  FMUL R31, R38, R31 ;  /* 0x0000001f261f7220 */ /* 0x000fe20000400000 */
[C---:B------:R-:W-:Y:S01]  /*97f0*/  FFMA R24, R41.reuse, R65, R24 ;  /* 0x0000004129187223 */ /* 0x040fe20000000018 */
[----:B------:R-:W-:Y:S01]  /*9800*/  LOP3.LUT R70, R74, 0xffff0000, RZ, 0xc0, !PT ;  /* 0xffff00004a467812 */ /* 0x000fe200078ec0ff */
[C---:B------:R-:W-:Y:S01]  /*9810*/  FMUL R28, R38.reuse, R32 ;  /* 0x00000020261c7220 */ /* 0x040fe20000400000 */
[----:B------:R-:W-:Y:S01]  /*9820*/  FFMA R25, R41, R66, R25 ;  /* 0x0000004229197223 */ /* 0x000fe20000000019 */
[----:B------:R-:W-:Y:S01]  /*9830*/  SHF.L.U32 R71, R75, 0x10, RZ ;  /* 0x000000104b477819 */ /* 0x000fe200000006ff */
[C---:B------:R-:W-:Y:S01]  /*9840*/  FMUL R29, R38.reuse, R33 ;  /* 0x00000021261d7220 */ /* 0x040fe20000400000 */
[----:B------:R-:W-:Y:S01]  /*9850*/  FFMA R26, R41, R67, R26 ;  /* 0x00000043291a7223 */ /* 0x000fe2000000001a */
[----:B------:R-:W-:Y:S01]  /*9860*/  LOP3.LUT R72, R75, 0xffff0000, RZ, 0xc0, !PT ;  /* 0xffff00004b487812 */ /* 0x000fe200078ec0ff */
        /* <DEDUP_REMOVED lines=8> */
[----:B------:R-:W-:Y:S01]  /*98f0*/  FFMA R30, R41, R71, R30 ;  /* 0x00000047291e7223 */ /* 0x000fe2000000001e */
[----:B------:R-:W-:Y:S01]  /*9900*/  F2FP.BF16.F32.PACK_AB R115, R27, R22 ;  /* 0x000000161b73723e */ /* 0x000fe200000010ff */
[----:B------:R-:W-:Y:S01]  /*9910*/  FFMA R35, R41, R72, R35 ;  /* 0x0000004829237223 */ /* 0x000fe20000000023 */
[----:B------:R-:W-:Y:S02]  /*9920*/  F2FP.BF16.F32.PACK_AB R100, R25, R24 ;  /* 0x000000181964723e */ /* 0x000fe400000010ff */
[----:B------:R-:W-:Y:S01]  /*9930*/  F2FP.BF16.F32.PACK_AB R101, R31, R26 ;  /* 0x0000001a1f65723e */ /* 0x000fe200000010ff */
[----:B------:R1:W-:Y:S01]  /*9940*/  STS.128 [R94+0x6020], R112 ;  /* 0x006020705e007388 */ /* 0x0003e20000000c00 */
        /* <DEDUP_REMOVED lines=21> */
.L_x_146:
[----:B------:R-:W-:Y:S05]  /*9aa0*/  BSYNC.RECONVERGENT B0 ;  /* 0x0000000000007941 */ /* 0x000fea0003800200 */
.L_x_145:
[----:B------:R-:W-:Y:S01]  /*9ab0*/  BAR.SYNC.DEFER_BLOCKING 0x1, 0x80 ;  /* 0x0042000000007b1d */ /* 0x000fe20000010000 */
[----:B------:R-:W-:Y:S01]  /*9ac0*/  UISETP.NE.AND UP0, UPT, UR52, -0x4, UPT ;  /* 0xfffffffc3400788c */ /* 0x000fe2000bf05270 */
[----:B------:R-:W-:Y:S08]  /*9ad0*/  IADD3 R0, PT, PT, R36, 0x1, RZ ;  /* 0x0000000124007810 */ /* 0x000ff00007ffe0ff */
[----:B------:R-:W-:Y:S05]  /*9ae0*/  BRA.U !UP0, `(.L_x_147) ;  /* 0x0000000108287547 */ /* 0x000fea000b800000 */
[----:B------:R-:W-:Y:S01]  /*9af0*/  ISETP.NE.AND P0, PT, R99, RZ, PT ;  /* 0x000000ff6300720c */ /* 0x000fe20003f05270 */
[----:B------:R-:W-:Y:S01]  /*9b00*/  IMAD.U32 R3, RZ, RZ, UR46 ;  /* 0x0000002eff037e24 */ /* 0x000fe2000f8e00ff */
[----:B------:R-:W-:Y:S01]  /*9b10*/  UIADD3 UR4, UPT, UPT, UR46, 0x1, URZ ;  /* 0x000000012e047890 */ /* 0x000fe2000fffe0ff */
[----:B------:R-:W-:Y:S03]  /*9b20*/  IMAD.U32 R2, RZ, RZ, UR47 ;  /* 0x0000002fff027e24 */ /* 0x000fe6000f8e00ff */
[----:B------:R-:W-:Y:S04]  /*9b30*/  UISETP.NE.AND UP0, UPT, UR4, 0x4, UPT ;  /* 0x000000040400788c */ /* 0x000fe8000bf05270 */
[----:B------:R-:W-:Y:S03]  /*9b40*/  USEL UR46, UR4, URZ, UP0 ;  /* 0x000000ff042e7287 */ /* 0x000fe60008000000 */
[----:B------:R-:W-:Y:S05]  /*9b50*/  @P0 LEA R3, R3, UR44, 0x3 ;  /* 0x0000002c03030c11 */ /* 0x000fea000f8e18ff */
[----:B------:R-:W-:Y:S05]  /*9b60*/  @P0 VIADD R3, R3, 0x60 ;  /* 0x0000006003030836 */ /* 0x000fea0000000000 */
[----:B------:R-:W-:Y:S04]  /*9b70*/  @P0 PRMT R2, R2, 0x654, R3 ;  /* 0x0000065402020816 */ /* 0x000fe80000000003 */
[----:B------:R3:W-:Y:S03]  /*9b80*/  @P0 SYNCS.ARRIVE.TRANS64.RED.A1T0 RZ, [R2+URZ], RZ ;  /* 0x000000ff02ff09a7 */ /* 0x0007e600081004ff */
.L_x_147:
[----:B------:R-:W-:Y:S01]  /*9b90*/  R2UR UR4, R86 ;  /* 0x00000000560472ca */ /* 0x000fe200000e0000 */
[----:B------:R-:W-:Y:S01]  /*9ba0*/  UISETP.NE.AND UP0, UPT, UR62, URZ, UPT ;  /* 0x000000ff3e00728c */ /* 0x000fe2000bf05270 */
[----:B------:R-:W-:Y:S01]  /*9bb0*/  ISETP.NE.AND P0, PT, R89, 0x2, PT ;  /* 0x000000025900780c */ /* 0x000fe20003f05270 */
[----:B------:R-:W-:Y:S01]  /*9bc0*/  UIADD3 UR20, UPT, UPT, UR37, UR63, URZ ;  /* 0x0000003f25147290 */ /* 0x000fe2000fffe0ff */
[----:B------:R-:W-:Y:S01]  /*9bd0*/  ISETP.NE.AND P1, PT, R0, 0x4, PT ;  /* 0x000000040000780c */ /* 0x000fe20003f25270 */
[----:B------:R-:W-:Y:S01]  /*9be0*/  UIADD3 UR52, UPT, UPT, UR52, 0x4, URZ ;  /* 0x0000000434347890 */ /* 0x000fe2000fffe0ff */
[----:B---3--:R-:W-:Y:S01]  /*9bf0*/  SEL R2, RZ, 0x1, P0 ;  /* 0x00000001ff027807 */ /* 0x008fe20000000000 */
[----:B------:R-:W-:Y:S01]  /*9c00*/  UMOV UR36, UR61 ;  /* 0x0000003d00247c82 */ /* 0x000fe20008000000 */
[----:B------:R-:W-:Y:S02]  /*9c10*/  SEL R3, RZ, 0x1, P1 ;  /* 0x00000001ff037807 */ /* 0x000fe40000800000 */
[----:B------:R-:W-:Y:S02]  /*9c20*/  LOP3.LUT R91, R91, R2, RZ, 0x3c, !PT ;  /* 0x000000025b5b7212 */ /* 0x000fe400078e3cff */
[----:B------:R-:W-:Y:S01]  /*9c30*/  LOP3.LUT R92, R92, R3, RZ, 0x3c, !PT ;  /* 0x000000035c5c7212 */ /* 0x000fe200078e3cff */
[----:B------:R-:W-:Y:S01]  /*9c40*/  UIADD3 UR16, UPT, UPT, UR38, UR4, URZ ;  /* 0x0000000426107290 */ /* 0x000fe2000fffe0ff */
[----:B------:R-:W-:Y:S02]  /*9c50*/  SEL R89, R89, RZ, P0 ;  /* 0x000000ff59597207 */ /* 0x000fe40000000000 */
[----:B------:R-:W-:Y:S01]  /*9c60*/  SEL R36, R0, RZ, P1 ;  /* 0x000000ff00247207 */ /* 0x000fe20000800000 */
[----:B------:R-:W-:Y:S08]  /*9c70*/  BRA.U UP0, `(.L_x_148) ;  /* 0xffffffbd00fc7547 */ /* 0x000ff0000b83ffff */
[----:B------:R-:W3:Y:S01]  /*9c80*/  LDCU.64 UR4, c[0x0][0x888] ;  /* 0x00011100ff0477ac */ /* 0x000ee20008000a00 */
[----:B------:R-:W4:Y:S01]  /*9c90*/  LDCU.64 UR6, c[0x0][0x890] ;  /* 0x00011200ff0677ac */ /* 0x000f220008000a00 */
[----:B---3--:R-:W-:Y:S02]  /*9ca0*/  ISETP.NE.U32.AND P2, PT, RZ, UR4, PT ;  /* 0x00000004ff007c0c */ /* 0x008fe4000bf45070 */
[----:B----4-:R-:W-:Y:S02]  /*9cb0*/  ISETP.NE.U32.AND P1, PT, RZ, UR6, PT ;  /* 0x00000006ff007c0c */ /* 0x010fe4000bf25070 */
[----:B------:R-:W-:Y:S02]  /*9cc0*/  ISETP.NE.AND.EX P2, PT, RZ, UR5, PT, P2 ;  /* 0x00000005ff007c0c */ /* 0x000fe4000bf45320 */
[----:B------:R-:W-:-:S13]  /*9cd0*/  ISETP.NE.AND.EX P0, PT, RZ, UR7, PT, P1 ;  /* 0x00000007ff007c0c */ /* 0x000fda000bf05310 */
[----:B------:R-:W-:Y:S05]  /*9ce0*/  @P2 BRA P0, `(.L_x_149) ;  /* 0x00000000003c2947 */ /* 0x000fea0000000000 */
[----:B------:R-:W-:-:S13]  /*9cf0*/  ISETP.NE.AND.EX P1, PT, RZ, UR7, PT, P1 ;  /* 0x00000007ff007c0c */ /* 0x000fda000bf25310 */
[----:B------:R-:W-:Y:S05]  /*9d00*/  @P1 BRA `(.L_x_150) ;  /* 0x00000000000c1947 */ /* 0x000fea0003800000 */
[----:B------:R-:W-:-:S13]  /*9d10*/  FSETP.NEU.AND P0, PT, R41, RZ, PT ;  /* 0x000000ff2900720b */ /* 0x000fda0003f0d000 */
[----:B------:R-:W-:Y:S05]  /*9d20*/  @!P0 EXIT ;  /* 0x000000000000894d */ /* 0x000fea0003800000 */
[----:B------:R-:W-:Y:S05]  /*9d30*/  BRA `(.L_x_149) ;  /* 0x0000000000287947 */ /* 0x000fea0003800000 */
.L_x_150:
[----:B------:R-:W-:Y:S01]  /*9d40*/  ISETP.NE.AND P0, PT, R88, RZ, PT ;  /* 0x000000ff5800720c */ /* 0x000fe20003f05270 */
[----:B------:R-:W-:-:S12]  /*9d50*/  BSSY.RECONVERGENT B0, `(.L_x_149) ;  /* 0x0000008000007945 */ /* 0x000fd80003800200 */
[----:B------:R-:W-:Y:S05]  /*9d60*/  @P0 BRA `(.L_x_151) ;  /* 0x0000000000100947 */ /* 0x000fea0003800000 */
[----:B------:R-:W-:-:S04]  /*9d70*/  ISETP.NE.U32.AND P0, PT, RZ, UR4, PT ;  /* 0x00000004ff007c0c */ /* 0x000fc8000bf05070 */
[----:B------:R-:W-:-:S13]  /*9d80*/  ISETP.NE.AND.EX P0, PT, RZ, UR5, PT, P0 ;  /* 0x00000005ff007c0c */ /* 0x000fda000bf05300 */
[----:B------:R-:W-:Y:S05]  /*9d90*/  @!P0 EXIT ;  /* 0x000000000000894d */ /* 0x000fea0003800000 */
[----:B------:R-:W-:Y:S05]  /*9da0*/  BRA `(.L_x_152) ;  /* 0x0000000000087947 */ /* 0x000fea0003800000 */
.L_x_151:
[----:B------:R-:W-:-:S13]  /*9db0*/  FSETP.NEU.AND P0, PT, R41, RZ, PT ;  /* 0x000000ff2900720b */ /* 0x000fda0003f0d000 */
[----:B------:R-:W-:Y:S05]  /*9dc0*/  @!P0 EXIT ;  /* 0x000000000000894d */ /* 0x000fea0003800000 */
.L_x_152:
[----:B------:R-:W-:Y:S05]  /*9dd0*/  BSYNC.RECONVERGENT B0 ;  /* 0x0000000000007941 */ /* 0x000fea0003800200 */
.L_x_149:
[----:B------:R-:W-:Y:S01]  /*9de0*/  ULEA UR6, UR46, UR44, 0x3 ;  /* 0x0000002c2e067291 */ /* 0x000fe2000f8e18ff */
[----:B------:R-:W-:-:S04]  /*9df0*/  DEPBAR.LE SB0, 0x0 ;  /* 0x000080000000791a */ /* 0x000fc80000000000 */
[----:B------:R-:W-:-:S04]  /*9e00*/  UIADD3 UR6, UPT, UPT, UR6, 0x60, URZ ;  /* 0x0000006006067890 */ /* 0x000fc8000fffe0ff */
[----:B------:R-:W-:-:S09]  /*9e10*/  UPRMT UR6, UR47, 0x654, UR6 ;  /* 0x000006542f067896 */ /* 0x000fd20008000006 */
[----:B------:R-:W-:Y:S01]  /*9e20*/  SYNCS.ARRIVE.TRANS64.RED.A1T0 RZ, [UR6], RZ ;  /* 0x000000ffffff79a7 */ /* 0x000fe20008100406 */
[----:B------:R-:W-:Y:S05]  /*9e30*/  EXIT ;  /* 0x000000000000794d */ /* 0x000fea0003800000 */
.L_x_24:
[----:B---3--:R3:W4:Y:S02]  /*9e40*/  SYNCS.PHASECHK.TRANS64.TRYWAIT P0, [R3+URZ+0x100], R2 ;  /* 0x00010002030075a7 */ /* 0x00872400080011ff */
[----:B----4-:R-:W-:Y:S05]  /*9e50*/  @!P0 NANOSLEEP.SYNCS 0x989680 ;  /* 0x009896800000895d */ /* 0x010fea0003900000 */
[----:B------:R-:W4:Y:S02]  /*9e60*/  @!P0 SYNCS.PHASECHK.TRANS64 P0, [R3+URZ+0x100], R2 ;  /* 0x00010002030085a7 */ /* 0x000f2400080010ff */
[----:B----4-:R-:W-:Y:S05]  /*9e70*/  @!P0 BRA `(.L_x_24) ;  /* 0xfffffffc00f08947 */ /* 0x010fea000383ffff */
[----:B------:R-:W-:Y:S05]  /*9e80*/  BRA `(.L_x_153) ;  /* 0xffffff7c00087947 */ /* 0x000fea000383ffff */
.L_x_27:
[----:B--2---:R-:W-:-:S07]  /*9e90*/  MOV R0, UR5 ;  /* 0x0000000500007c02 */ /* 0x004fce0008000f00 */
.L_x_154:
[----:B--2---:R2:W3:Y:S02]  /*9ea0*/  SYNCS.PHASECHK.TRANS64.TRYWAIT P0, [R0+URZ+0x20], R3 ;  /* 0x00002003000075a7 */ /* 0x0044e400080011ff */
[----:B---3--:R-:W-:Y:S05]  /*9eb0*/  @!P0 NANOSLEEP.SYNCS 0x989680 ;  /* 0x009896800000895d */ /* 0x008fea0003900000 */
[----:B------:R-:W3:Y:S02]  /*9ec0*/  @!P0 SYNCS.PHASECHK.TRANS64 P0, [R0+URZ+0x20], R3 ;  /* 0x00002003000085a7 */ /* 0x000ee400080010ff */
[----:B---3--:R-:W-:Y:S05]  /*9ed0*/  @!P0 BRA `(.L_x_154) ;  /* 0xfffffffc00f08947 */ /* 0x008fea000383ffff */
[----:B------:R-:W-:Y:S05]  /*9ee0*/  BRA `(.L_x_26) ;  /* 0xffffff7c00607947 */ /* 0x000fea000383ffff */
.L_x_36:
[----:B-1----:R-:W-:-:S07]  /*9ef0*/  MOV R0, UR6 ;  /* 0x0000000600007c02 */ /* 0x002fce0008000f00 */
.L_x_155:
[----:B-1----:R1:W2:Y:S02]  /*9f00*/  SYNCS.PHASECHK.TRANS64.TRYWAIT P0, [R0+URZ+0x20], R3 ;  /* 0x00002003000075a7 */ /* 0x0022a400080011ff */
[----:B--2---:R-:W-:Y:S05]  /*9f10*/  @!P0 NANOSLEEP.SYNCS 0x989680 ;  /* 0x009896800000895d */ /* 0x004fea0003900000 */
[----:B------:R-:W2:Y:S02]  /*9f20*/  @!P0 SYNCS.PHASECHK.TRANS64 P0, [R0+URZ+0x20], R3 ;  /* 0x00002003000085a7 */ /* 0x000ea400080010ff */
[----:B--2---:R-:W-:Y:S05]  /*9f30*/  @!P0 BRA `(.L_x_155) ;  /* 0xfffffffc00f08947 */ /* 0x004fea000383ffff */
[----:B------:R-:W-:Y:S05]  /*9f40*/  BRA `(.L_x_35) ;  /* 0xffffff80006c7947 */ /* 0x000fea000383ffff */
.L_x_43:
[----:B-1----:R1:W4:Y:S02]  /*9f50*/  SYNCS.PHASECHK.TRANS64.TRYWAIT P0, [R3+URZ+0x90], R0 ;  /* 0x00009000030075a7 */ /* 0x00232400080011ff */
[----:B----4-:R-:W-:Y:S05]  /*9f60*/  @!P0 NANOSLEEP.SYNCS 0x989680 ;  /* 0x009896800000895d */ /* 0x010fea0003900000 */
[----:B------:R-:W4:Y:S02]  /*9f70*/  @!P0 SYNCS.PHASECHK.TRANS64 P0, [R3+URZ+0x90], R0 ;  /* 0x00009000030085a7 */ /* 0x000f2400080010ff */
[----:B----4-:R-:W-:Y:S05]  /*9f80*/  @!P0 BRA `(.L_x_43) ;  /* 0xfffffffc00f08947 */ /* 0x010fea000383ffff */
[----:B------:R-:W-:Y:S05]  /*9f90*/  BRA `(.L_x_156) ;  /* 0xffffff8400587947 */ /* 0x000fea000383ffff */
.L_x_47:
[----:B-1----:R-:W-:-:S07]  /*9fa0*/  MOV R0, UR4 ;  /* 0x0000000400007c02 */ /* 0x002fce0008000f00 */
.L_x_157:
[----:B-1----:R1:W2:Y:S02]  /*9fb0*/  SYNCS.PHASECHK.TRANS64.TRYWAIT P0, [R0+URZ], R3 ;  /* 0x00000003000075a7 */ /* 0x0022a400080011ff */
[----:B--2---:R-:W-:Y:S05]  /*9fc0*/  @!P0 NANOSLEEP.SYNCS 0x989680 ;  /* 0x009896800000895d */ /* 0x004fea0003900000 */
[----:B------:R-:W2:Y:S02]  /*9fd0*/  @!P0 SYNCS.PHASECHK.TRANS64 P0, [R0+URZ], R3 ;  /* 0x00000003000085a7 */ /* 0x000ea400080010ff */
[----:B--2---:R-:W-:Y:S05]  /*9fe0*/  @!P0 BRA `(.L_x_157) ;  /* 0xfffffffc00f08947 */ /* 0x004fea000383ffff */
[----:B------:R-:W-:Y:S05]  /*9ff0*/  BRA `(.L_x_158) ;  /* 0xffffff8c00007947 */ /* 0x000fea000383ffff */
.L_x_48:
[----:B------:R-:W-:-:S07]  /*a000*/  MOV R0, UR5 ;  /* 0x0000000500007c02 */ /* 0x000fce0008000f00 */
.L_x_159:
[----:B-1----:R1:W2:Y:S02]  /*a010*/  SYNCS.PHASECHK.TRANS64.TRYWAIT P0, [R0+URZ], R3 ;  /* 0x00000003000075a7 */ /* 0x0022a400080011ff */
[----:B--2---:R-:W-:Y:S05]  /*a020*/  @!P0 NANOSLEEP.SYNCS 0x989680 ;  /* 0x009896800000895d */ /* 0x004fea0003900000 */
[----:B------:R-:W2:Y:S02]  /*a030*/  @!P0 SYNCS.PHASECHK.TRANS64 P0, [R0+URZ], R3 ;  /* 0x00000003000085a7 */ /* 0x000ea400080010ff */
[----:B--2---:R-:W-:Y:S05]  /*a040*/  @!P0 BRA `(.L_x_159) ;  /* 0xfffffffc00f08947 */ /* 0x004fea000383ffff */
[----:B------:R-:W-:Y:S05]  /*a050*/  BRA `(.L_x_160) ;  /* 0xffffff8c000c7947 */ /* 0x000fea000383ffff */
.L_x_49:
[----:B------:R-:W-:-:S07]  /*a060*/  MOV R0, UR5 ;  /* 0x0000000500007c02 */ /* 0x000fce0008000f00 */
.L_x_161:
[----:B-1----:R1:W2:Y:S02]  /*a070*/  SYNCS.PHASECHK.TRANS64.TRYWAIT P0, [R0+URZ], R3 ;  /* 0x00000003000075a7 */ /* 0x0022a400080011ff */
[----:B--2---:R-:W-:Y:S05]  /*a080*/  @!P0 NANOSLEEP.SYNCS 0x989680 ;  /* 0x009896800000895d */ /* 0x004fea0003900000 */
[----:B------:R-:W2:Y:S02]  /*a090*/  @!P0 SYNCS.PHASECHK.TRANS64 P0, [R0+URZ], R3 ;  /* 0x00000003000085a7 */ /* 0x000ea400080010ff */
[----:B--2---:R-:W-:Y:S05]  /*a0a0*/  @!P0 BRA `(.L_x_161) ;  /* 0xfffffffc00f08947 */ /* 0x004fea000383ffff */
[----:B------:R-:W-:Y:S05]  /*a0b0*/  BRA `(.L_x_162) ;  /* 0xffffff8c00187947 */ /* 0x000fea000383ffff */
.L_x_52:
[----:B--2---:R2:W3:Y:S02]  /*a0c0*/  SYNCS.PHASECHK.TRANS64.TRYWAIT P0, [R2+URZ+0xf0], R5 ;  /* 0x0000f005020075a7 */ /* 0x0044e400080011ff */
[----:B---3--:R-:W-:Y:S05]  /*a0d0*/  @!P0 NANOSLEEP.SYNCS 0x989680 ;  /* 0x009896800000895d */ /* 0x008fea0003900000 */
[----:B------:R-:W3:Y:S02]  /*a0e0*/  @!P0 SYNCS.PHASECHK.TRANS64 P0, [R2+URZ+0xf0], R5 ;  /* 0x0000f005020085a7 */ /* 0x000ee400080010ff */
[----:B---3--:R-:W-:Y:S05]  /*a0f0*/  @!P0 BRA `(.L_x_52) ;  /* 0xfffffffc00f08947 */ /* 0x008fea000383ffff */
[----:B------:R-:W-:Y:S05]  /*a100*/  BRA `(.L_x_163) ;  /* 0xffffff8c00747947 */ /* 0x000fea000383ffff */
.L_x_53:
[----:B------:R-:W-:-:S07]  /*a110*/  MOV R2, UR4 ;  /* 0x0000000400027c02 */ /* 0x000fce0008000f00 */
.L_x_164:
[----:B--2---:R2:W3:Y:S02]  /*a120*/  SYNCS.PHASECHK.TRANS64.TRYWAIT P0, [R2+URZ+0xa0], R5 ;  /* 0x0000a005020075a7 */ /* 0x0044e400080011ff */
[----:B---3--:R-:W-:Y:S05]  /*a130*/  @!P0 NANOSLEEP.SYNCS 0x989680 ;  /* 0x009896800000895d */ /* 0x008fea0003900000 */
[----:B------:R-:W3:Y:S02]  /*a140*/  @!P0 SYNCS.PHASECHK.TRANS64 P0, [R2+URZ+0xa0], R5 ;  /* 0x0000a005020085a7 */ /* 0x000ee400080010ff */
[----:B---3--:R-:W-:Y:S05]  /*a150*/  @!P0 BRA `(.L_x_164) ;  /* 0xfffffffc00f08947 */ /* 0x008fea000383ffff */
[----:B------:R-:W-:Y:S05]  /*a160*/  BRA `(.L_x_165) ;  /* 0xffffff8c00847947 */ /* 0x000fea000383ffff */
.L_x_54:
[----:B--2---:R2:W3:Y:S02]  /*a170*/  SYNCS.PHASECHK.TRANS64.TRYWAIT P1, [R2+URZ+0x90], R5 ;  /* 0x00009005020075a7 */ /* 0x0044e400080211ff */
[----:B---3--:R-:W-:Y:S05]  /*a180*/  @!P1 NANOSLEEP.SYNCS 0x989680 ;  /* 0x009896800000995d */ /* 0x008fea0003900000 */
[----:B------:R-:W3:Y:S02]  /*a190*/  @!P1 SYNCS.PHASECHK.TRANS64 P1, [R2+URZ+0x90], R5 ;  /* 0x00009005020095a7 */ /* 0x000ee400080210ff */
[----:B---3--:R-:W-:Y:S05]  /*a1a0*/  @!P1 BRA `(.L_x_54) ;  /* 0xfffffffc00f09947 */ /* 0x008fea000383ffff */
[----:B------:R-:W-:Y:S05]  /*a1b0*/  BRA `(.L_x_166) ;  /* 0xffffff8c00b47947 */ /* 0x000fea000383ffff */
.L_x_57:
[----:B------:R-:W-:-:S07]  /*a1c0*/  MOV R0, UR4 ;  /* 0x0000000400007c02 */ /* 0x000fce0008000f00 */
.L_x_167:
[----:B--2---:R2:W3:Y:S02]  /*a1d0*/  SYNCS.PHASECHK.TRANS64.TRYWAIT P0, [R0+URZ+0xa0], R3 ;  /* 0x0000a003000075a7 */ /* 0x0044e400080011ff */
[----:B---3--:R-:W-:Y:S05]  /*a1e0*/  @!P0 NANOSLEEP.SYNCS 0x989680 ;  /* 0x009896800000895d */ /* 0x008fea0003900000 */
[----:B------:R-:W3:Y:S02]  /*a1f0*/  @!P0 SYNCS.PHASECHK.TRANS64 P0, [R0+URZ+0xa0], R3 ;  /* 0x0000a003000085a7 */ /* 0x000ee400080010ff */
[----:B---3--:R-:W-:Y:S05]  /*a200*/  @!P0 BRA `(.L_x_167) ;  /* 0xfffffffc00f08947 */ /* 0x008fea000383ffff */
[----:B------:R-:W-:Y:S05]  /*a210*/  BRA `(.L_x_56) ;  /* 0xffffff9000087947 */ /* 0x000fea000383ffff */
.L_x_66:
[----:B--2---:R-:W-:-:S04]  /*a220*/  MOV R0, UR5 ;  /* 0x0000000500007c02 */ /* 0x004fc80008000f00 */
[----:B------:R2:W3:Y:S03]  /*a230*/  SYNCS.PHASECHK.TRANS64.TRYWAIT P0, [R0+URZ+0x8], R7 ;  /* 0x00000807000075a7 */ /* 0x0004e600080011ff */
[----:B---3--:R-:W-:Y:S05]  /*a240*/  @!P0 NANOSLEEP.SYNCS 0x989680 ;  /* 0x009896800000895d */ /* 0x008fea0003900000 */
[----:B------:R-:W3:Y:S02]  /*a250*/  @!P0 SYNCS.PHASECHK.TRANS64 P0, [R0+URZ+0x8], R7 ;  /* 0x00000807000085a7 */ /* 0x000ee400080010ff */
[----:B---3--:R-:W-:Y:S05]  /*a260*/  @!P0 BRA `(.L_x_66) ;  /* 0xfffffffc00ec8947 */ /* 0x008fea000383ffff */
[----:B------:R-:W-:Y:S05]  /*a270*/  BRA `(.L_x_65) ;  /* 0xffffff9000bc7947 */ /* 0x000fea000383ffff */
.L_x_68:
[----:B------:R-:W-:Y:S01]  /*a280*/  BSSY B0, `(.L_x_168) ;  /* 0x0000006000007945 */ /* 0x000fe20003800000 */
[----:B------:R-:W-:-:S07]  /*a290*/  MOV R15, 0xffffffff ;  /* 0xffffffff000f7802 */ /* 0x000fce0000000f00 */
[----:B-12--5:R-:W-:Y:S05]  /*a2a0*/  WARPSYNC.COLLECTIVE R15, `(.L_x_169) ;  /* 0x000000000f0c7348 */ /* 0x026fea0003c00000 */
[----:B------:R-:W-:Y:S02]  /*a2b0*/  ELECT P6, UR79, PT ;  /* 0x00000000004f782f */ /* 0x000fe400038c0000 */
[----:B------:R-:W-:Y:S01]  /*a2c0*/  MOV R14, UR79 ;  /* 0x0000004f000e7c02 */ /* 0x000fe20008000f00 */
[----:B-12--5:R-:W-:Y:S10]  /*a2d0*/  ENDCOLLECTIVE ;  /* 0x000000000000791b */ /* 0x026ff40003800000 */
.L_x_169:
[----:B------:R-:W-:Y:S05]  /*a2e0*/  BSYNC B0 ;  /* 0x0000000000007941 */ /* 0x000fea0003800000 */
.L_x_168:
[----:B------:R-:W-:Y:S01]  /*a2f0*/  PLOP3.LUT P0, PT, P6, PT, PT, 0x80, 0x8 ;  /* 0x000000000008781c */ /* 0x000fe2000370f070 */
[----:B------:R-:W-:-:S12]  /*a300*/  BRA `(.L_x_170) ;  /* 0xffffff9000e87947 */ /* 0x000fd8000383ffff */
.L_x_70:
[----:B--2---:R-:W-:-:S04]  /*a310*/  MOV R0, UR5 ;  /* 0x0000000500007c02 */ /* 0x004fc80008000f00 */
[----:B------:R2:W3:Y:S03]  /*a320*/  SYNCS.PHASECHK.TRANS64.TRYWAIT P0, [R0+URZ+0x8], R5 ;  /* 0x00000805000075a7 */ /* 0x0004e600080011ff */
[----:B---3--:R-:W-:Y:S05]  /*a330*/  @!P0 NANOSLEEP.SYNCS 0x989680 ;  /* 0x009896800000895d */ /* 0x008fea0003900000 */
[----:B------:R-:W3:Y:S02]  /*a340*/  @!P0 SYNCS.PHASECHK.TRANS64 P0, [R0+URZ+0x8], R5 ;  /* 0x00000805000085a7 */ /* 0x000ee400080010ff */
[----:B---3--:R-:W-:Y:S05]  /*a350*/  @!P0 BRA `(.L_x_70) ;  /* 0xfffffffc00ec8947 */ /* 0x008fea000383ffff */
[----:B------:R-:W-:Y:S05]  /*a360*/  BRA `(.L_x_69) ;  /* 0xffffff9000ec7947 */ /* 0x000fea000383ffff */
.L_x_71:
[----:B-1----:R1:W2:Y:S02]  /*a370*/  SYNCS.PHASECHK.TRANS64.TRYWAIT P0, [R0+URZ+0x90], R5 ;  /* 0x00009005000075a7 */ /* 0x0022a400080011ff */
[----:B--2---:R-:W-:Y:S05]  /*a380*/  @!P0 NANOSLEEP.SYNCS 0x989680 ;  /* 0x009896800000895d */ /* 0x004fea0003900000 */
[----:B------:R-:W2:Y:S02]  /*a390*/  @!P0 SYNCS.PHASECHK.TRANS64 P0, [R0+URZ+0x90], R5 ;  /* 0x00009005000085a7 */ /* 0x000ea400080010ff */
[----:B--2---:R-:W-:Y:S05]  /*a3a0*/  @!P0 BRA `(.L_x_71) ;  /* 0xfffffffc00f08947 */ /* 0x004fea000383ffff */
[----:B------:R-:W-:Y:S05]  /*a3b0*/  BRA `(.L_x_171) ;  /* 0xffffff9400f87947 */ /* 0x000fea000383ffff */
.L_x_73:
[----:B------:R-:W-:-:S07]  /*a3c0*/  MOV R0, UR46 ;  /* 0x0000002e00007c02 */ /* 0x000fce0008000f00 */
.L_x_172:
[----:B-1----:R1:W2:Y:S02]  /*a3d0*/  SYNCS.PHASECHK.TRANS64.TRYWAIT P0, [R0+URZ+0xd0], R5 ;  /* 0x0000d005000075a7 */ /* 0x0022a400080011ff */
[----:B--2---:R-:W-:Y:S05]  /*a3e0*/  @!P0 NANOSLEEP.SYNCS 0x989680 ;  /* 0x009896800000895d */ /* 0x004fea0003900000 */
[----:B------:R-:W2:Y:S02]  /*a3f0*/  @!P0 SYNCS.PHASECHK.TRANS64 P0, [R0+URZ+0xd0], R5 ;  /* 0x0000d005000085a7 */ /* 0x000ea400080010ff */
[----:B--2---:R-:W-:Y:S05]  /*a400*/  @!P0 BRA `(.L_x_172) ;  /* 0xfffffffc00f08947 */ /* 0x004fea000383ffff */
[----:B------:R-:W-:Y:S05]  /*a410*/  BRA `(.L_x_173) ;  /* 0xffffff9800447947 */ /* 0x000fea000383ffff */
.L_x_76:
[----:B------:R-:W-:Y:S07]  /*a420*/  MOV R0, UR7 ;  /* 0x0000000700007c02 */ /* 0x000fee0008000f00 */
.L_x_174:
[----:B-1----:R1:W2:Y:S02]  /*a430*/  SYNCS.PHASECHK.TRANS64.TRYWAIT P0, [R0+URZ], R5 ;  /* 0x00000005000075a7 */ /* 0x0022a400080011ff */
[----:B--2---:R-:W-:Y:S05]  /*a440*/  @!P0 NANOSLEEP.SYNCS 0x989680 ;  /* 0x009896800000895d */ /* 0x004fea0003900000 */
[----:B------:R-:W2:Y:S02]  /*a450*/  @!P0 SYNCS.PHASECHK.TRANS64 P0, [R0+URZ], R5 ;  /* 0x00000005000085a7 */ /* 0x000ea400080010ff */
[----:B--2---:R-:W-:Y:S05]  /*a460*/  @!P0 BRA `(.L_x_174) ;  /* 0xfffffffc00f08947 */ /* 0x004fea000383ffff */
[----:B------:R-:W-:Y:S05]  /*a470*/  BRA `(.L_x_75) ;  /* 0xffffff9800587947 */ /* 0x000fea000383ffff */
.L_x_80:
[----:B-1----:R-:W-:-:S07]  /*a480*/  MOV R0, UR4 ;  /* 0x0000000400007c02 */ /* 0x002fce0008000f00 */
.L_x_175:
[----:B-1----:R1:W2:Y:S02]  /*a490*/  SYNCS.PHASECHK.TRANS64.TRYWAIT P0, [R0+URZ], R3 ;  /* 0x00000003000075a7 */ /* 0x0022a400080011ff */
[----:B--2---:R-:W-:Y:S05]  /*a4a0*/  @!P0 NANOSLEEP.SYNCS 0x989680 ;  /* 0x009896800000895d */ /* 0x004fea0003900000 */
[----:B------:R-:W2:Y:S02]  /*a4b0*/  @!P0 SYNCS.PHASECHK.TRANS64 P0, [R0+URZ], R3 ;  /* 0x00000003000085a7 */ /* 0x000ea400080010ff */
[----:B--2---:R-:W-:Y:S05]  /*a4c0*/  @!P0 BRA `(.L_x_175) ;  /* 0xfffffffc00f08947 */ /* 0x004fea000383ffff */
[----:B------:R-:W-:Y:S05]  /*a4d0*/  BRA `(.L_x_176) ;  /* 0xffffff9c009c7947 */ /* 0x000fea000383ffff */
.L_x_81:
[----:B------:R-:W-:-:S07]  /*a4e0*/  MOV R0, UR5 ;  /* 0x0000000500007c02 */ /* 0x000fce0008000f00 */
.L_x_177:
[----:B-1----:R1:W2:Y:S02]  /*a4f0*/  SYNCS.PHASECHK.TRANS64.TRYWAIT P0, [R0+URZ], R3 ;  /* 0x00000003000075a7 */ /* 0x0022a400080011ff */
[----:B--2---:R-:W-:Y:S05]  /*a500*/  @!P0 NANOSLEEP.SYNCS 0x989680 ;  /* 0x009896800000895d */ /* 0x004fea0003900000 */
[----:B------:R-:W2:Y:S02]  /*a510*/  @!P0 SYNCS.PHASECHK.TRANS64 P0, [R0+URZ], R3 ;  /* 0x00000003000085a7 */ /* 0x000ea400080010ff */
[----:B--2---:R-:W-:Y:S05]  /*a520*/  @!P0 BRA `(.L_x_177) ;  /* 0xfffffffc00f08947 */ /* 0x004fea000383ffff */
[----:B------:R-:W-:Y:S05]  /*a530*/  BRA `(.L_x_178) ;  /* 0xffffff9c00a87947 */ /* 0x000fea000383ffff */
.L_x_82:
[----:B------:R-:W-:-:S07]  /*a540*/  MOV R0, UR5 ;  /* 0x0000000500007c02 */ /* 0x000fce0008000f00 */
.L_x_179:
[----:B-1----:R1:W2:Y:S02]  /*a550*/  SYNCS.PHASECHK.TRANS64.TRYWAIT P0, [R0+URZ], R3 ;  /* 0x00000003000075a7 */ /* 0x0022a400080011ff */
[----:B--2---:R-:W-:Y:S05]  /*a560*/  @!P0 NANOSLEEP.SYNCS 0x989680 ;  /* 0x009896800000895d */ /* 0x004fea0003900000 */
[----:B------:R-:W2:Y:S02]  /*a570*/  @!P0 SYNCS.PHASECHK.TRANS64 P0, [R0+URZ], R3 ;  /* 0x00000003000085a7 */ /* 0x000ea400080010ff */
[----:B--2---:R-:W-:Y:S05]  /*a580*/  @!P0 BRA `(.L_x_179) ;  /* 0xfffffffc00f08947 */ /* 0x004fea000383ffff */
[----:B------:R-:W-:Y:S05]  /*a590*/  BRA `(.L_x_180) ;  /* 0xffffff9c00b47947 */ /* 0x000fea000383ffff */
.L_x_85:
[----:B------:R-:W-:-:S07]  /*a5a0*/  MOV R0, UR41 ;  /* 0x0000002900007c02 */ /* 0x000fce0008000f00 */
.L_x_181:
[----:B-1----:R1:W2:Y:S02]  /*a5b0*/  SYNCS.PHASECHK.TRANS64.TRYWAIT P1, [R0+URZ+0x110], R3 ;  /* 0x00011003000075a7 */ /* 0x0022a400080211ff */
[----:B--2---:R-:W-:Y:S05]  /*a5c0*/  @!P1 NANOSLEEP.SYNCS 0x989680 ;  /* 0x009896800000995d */ /* 0x004fea0003900000 */
[----:B------:R-:W2:Y:S02]  /*a5d0*/  @!P1 SYNCS.PHASECHK.TRANS64 P1, [R0+URZ+0x110], R3 ;  /* 0x00011003000095a7 */ /* 0x000ea400080210ff */
[----:B--2---:R-:W-:Y:S05]  /*a5e0*/  @!P1 BRA `(.L_x_181) ;  /* 0xfffffffc00f09947 */ /* 0x004fea000383ffff */
[----:B------:R-:W-:Y:S05]  /*a5f0*/  BRA `(.L_x_182) ;  /* 0xffffffa000007947 */ /* 0x000fea000383ffff */
.L_x_90:
[----:B---3--:R3:W4:Y:S02]  /*a600*/  SYNCS.PHASECHK.TRANS64.TRYWAIT P0, [R12+URZ+0x90], R9 ;  /* 0x000090090c0075a7 */ /* 0x00872400080011ff */
[----:B----4-:R-:W-:Y:S05]  /*a610*/  @!P0 NANOSLEEP.SYNCS 0x989680 ;  /* 0x009896800000895d */ /* 0x010fea0003900000 */
[----:B------:R-:W4:Y:S02]  /*a620*/  @!P0 SYNCS.PHASECHK.TRANS64 P0, [R12+URZ+0x90], R9 ;  /* 0x000090090c0085a7 */ /* 0x000f2400080010ff */
[----:B----4-:R-:W-:Y:S05]  /*a630*/  @!P0 BRA `(.L_x_90) ;  /* 0xfffffffc00f08947 */ /* 0x010fea000383ffff */
[----:B------:R-:W-:Y:S05]  /*a640*/  BRA `(.L_x_183) ;  /* 0xffffffa400287947 */ /* 0x000fea000383ffff */
.L_x_93:
[----:B------:R-:W-:Y:S07]  /*a650*/  MOV R0, UR21 ;  /* 0x0000001500007c02 */ /* 0x000fee0008000f00 */
.L_x_184:
[----:B-1----:R1:W3:Y:S02]  /*a660*/  SYNCS.PHASECHK.TRANS64.TRYWAIT P2, [R0+URZ+0x88], R11 ;  /* 0x0000880b000075a7 */ /* 0x0022e400080411ff */
[----:B---3--:R-:W-:Y:S05]  /*a670*/  @!P2 NANOSLEEP.SYNCS 0x989680 ;  /* 0x009896800000a95d */ /* 0x008fea0003900000 */
[----:B------:R-:W3:Y:S02]  /*a680*/  @!P2 SYNCS.PHASECHK.TRANS64 P2, [R0+URZ+0x88], R11 ;  /* 0x0000880b0000a5a7 */ /* 0x000ee400080410ff */
[----:B---3--:R-:W-:Y:S05]  /*a690*/  @!P2 BRA `(.L_x_184) ;  /* 0xfffffffc00f0a947 */ /* 0x008fea000383ffff */
[----:B------:R-:W-:Y:S05]  /*a6a0*/  BRA `(.L_x_92) ;  /* 0xffffffa800907947 */ /* 0x000fea000383ffff */
.L_x_96:
[----:B---3--:R-:W-:Y:S07]  /*a6b0*/  MOV R0, UR21 ;  /* 0x0000001500007c02 */ /* 0x008fee0008000f00 */
.L_x_185:
[----:B-1----:R1:W3:Y:S02]  /*a6c0*/  SYNCS.PHASECHK.TRANS64.TRYWAIT P0, [R0+URZ+0x60], R9 ;  /* 0x00006009000075a7 */ /* 0x0022e400080011ff */
[----:B---3--:R-:W-:Y:S05]  /*a6d0*/  @!P0 NANOSLEEP.SYNCS 0x989680 ;  /* 0x009896800000895d */ /* 0x008fea0003900000 */
[----:B------:R-:W3:Y:S02]  /*a6e0*/  @!P0 SYNCS.PHASECHK.TRANS64 P0, [R0+URZ+0x60], R9 ;  /* 0x00006009000085a7 */ /* 0x000ee400080010ff */
[----:B---3--:R-:W-:Y:S05]  /*a6f0*/  @!P0 BRA `(.L_x_185) ;  /* 0xfffffffc00f08947 */ /* 0x008fea000383ffff */
[----:B------:R-:W-:Y:S05]  /*a700*/  BRA `(.L_x_186) ;  /* 0xffffffa800ec7947 */ /* 0x000fea000383ffff */
.L_x_97:
[----:B------:R-:W-:Y:S07]  /*a710*/  MOV R0, UR21 ;  /* 0x0000001500007c02 */ /* 0x000fee0008000f00 */
.L_x_187:
[----:B-1----:R1:W3:Y:S02]  /*a720*/  SYNCS.PHASECHK.TRANS64.TRYWAIT P0, [R0+URZ+0x68], R9 ;  /* 0x00006809000075a7 */ /* 0x0022e400080011ff */
[----:B---3--:R-:W-:Y:S05]  /*a730*/  @!P0 NANOSLEEP.SYNCS 0x989680 ;  /* 0x009896800000895d */ /* 0x008fea0003900000 */
[----:B------:R-:W3:Y:S02]  /*a740*/  @!P0 SYNCS.PHASECHK.TRANS64 P0, [R0+URZ+0x68], R9 ;  /* 0x00006809000085a7 */ /* 0x000ee400080010ff */
[----:B---3--:R-:W-:Y:S05]  /*a750*/  @!P0 BRA `(.L_x_187) ;  /* 0xfffffffc00f08947 */ /* 0x008fea000383ffff */
[----:B------:R-:W-:Y:S05]  /*a760*/  BRA `(.L_x_188) ;  /* 0xffffffac00287947 */ /* 0x000fea000383ffff */
.L_x_98:
[----:B------:R-:W-:Y:S07]  /*a770*/  MOV R0, UR21 ;  /* 0x0000001500007c02 */ /* 0x000fee0008000f00 */
.L_x_189:
[----:B-1----:R1:W3:Y:S02]  /*a780*/  SYNCS.PHASECHK.TRANS64.TRYWAIT P0, [R0+URZ+0x70], R9 ;  /* 0x00007009000075a7 */ /* 0x0022e400080011ff */
[----:B---3--:R-:W-:Y:S05]  /*a790*/  @!P0 NANOSLEEP.SYNCS 0x989680 ;  /* 0x009896800000895d */ /* 0x008fea0003900000 */
[----:B------:R-:W3:Y:S02]  /*a7a0*/  @!P0 SYNCS.PHASECHK.TRANS64 P0, [R0+URZ+0x70], R9 ;  /* 0x00007009000085a7 */ /* 0x000ee400080010ff */
[----:B---3--:R-:W-:Y:S05]  /*a7b0*/  @!P0 BRA `(.L_x_189) ;  /* 0xfffffffc00f08947 */ /* 0x008fea000383ffff */
[----:B------:R-:W-:Y:S05]  /*a7c0*/  BRA `(.L_x_190) ;  /* 0xffffffac00707947 */ /* 0x000fea000383ffff */
.L_x_99:
[----:B------:R-:W-:Y:S07]  /*a7d0*/  MOV R0, UR21 ;  /* 0x0000001500007c02 */ /* 0x000fee0008000f00 */
.L_x_191:
[----:B-1----:R1:W3:Y:S02]  /*a7e0*/  SYNCS.PHASECHK.TRANS64.TRYWAIT P0, [R0+URZ+0x78], R9 ;  /* 0x00007809000075a7 */ /* 0x0022e400080011ff */
[----:B---3--:R-:W-:Y:S05]  /*a7f0*/  @!P0 NANOSLEEP.SYNCS 0x989680 ;  /* 0x009896800000895d */ /* 0x008fea0003900000 */
[----:B------:R-:W3:Y:S02]  /*a800*/  @!P0 SYNCS.PHASECHK.TRANS64 P0, [R0+URZ+0x78], R9 ;  /* 0x00007809000085a7 */ /* 0x000ee400080010ff */
[----:B---3--:R-:W-:Y:S05]  /*a810*/  @!P0 BRA `(.L_x_191) ;  /* 0xfffffffc00f08947 */ /* 0x008fea000383ffff */
[----:B------:R-:W-:Y:S05]  /*a820*/  BRA `(.L_x_192) ;  /* 0xffffffac00b47947 */ /* 0x000fea000383ffff */
.L_x_101:
[----:B------:R-:W-:-:S07]  /*a830*/  MOV R0, UR21 ;  /* 0x0000001500007c02 */ /* 0x000fce0008000f00 */
.L_x_193:
[----:B-1----:R1:W4:Y:S02]  /*a840*/  SYNCS.PHASECHK.TRANS64.TRYWAIT P0, [R0+URZ+0x60], R3 ;  /* 0x00006003000075a7 */ /* 0x00232400080011ff */
[----:B----4-:R-:W-:Y:S05]  /*a850*/  @!P0 NANOSLEEP.SYNCS 0x989680 ;  /* 0x009896800000895d */ /* 0x010fea0003900000 */
[----:B------:R-:W4:Y:S02]  /*a860*/  @!P0 SYNCS.PHASECHK.TRANS64 P0, [R0+URZ+0x60], R3 ;  /* 0x00006003000085a7 */ /* 0x000f2400080010ff */
[----:B----4-:R-:W-:Y:S05]  /*a870*/  @!P0 BRA `(.L_x_193) ;  /* 0xfffffffc00f08947 */ /* 0x010fea000383ffff */
[----:B------:R-:W-:Y:S05]  /*a880*/  BRA `(.L_x_194) ;  /* 0xffffffb000287947 */ /* 0x000fea000383ffff */
.L_x_102:
[----:B-1----:R-:W-:-:S07]  /*a890*/  MOV R0, UR21 ;  /* 0x0000001500007c02 */ /* 0x002fce0008000f00 */
.L_x_195:
[----:B-1----:R1:W4:Y:S02]  /*a8a0*/  SYNCS.PHASECHK.TRANS64.TRYWAIT P0, [R0+URZ+0x68], R3 ;  /* 0x00006803000075a7 */ /* 0x00232400080011ff */
[----:B----4-:R-:W-:Y:S05]  /*a8b0*/  @!P0 NANOSLEEP.SYNCS 0x989680 ;  /* 0x009896800000895d */ /* 0x010fea0003900000 */
[----:B------:R-:W4:Y:S02]  /*a8c0*/  @!P0 SYNCS.PHASECHK.TRANS64 P0, [R0+URZ+0x68], R3 ;  /* 0x00006803000085a7 */ /* 0x000f2400080010ff */
[----:B----4-:R-:W-:Y:S05]  /*a8d0*/  @!P0 BRA `(.L_x_195) ;  /* 0xfffffffc00f08947 */ /* 0x010fea000383ffff */
[----:B------:R-:W-:Y:S05]  /*a8e0*/  BRA `(.L_x_196) ;  /* 0xffffffb000187947 */ /* 0x000fea000383ffff */
.L_x_103:
[----:B-1----:R-:W-:-:S07]  /*a8f0*/  MOV R0, UR21 ;  /* 0x0000001500007c02 */ /* 0x002fce0008000f00 */
.L_x_197:
[----:B-1----:R1:W4:Y:S02]  /*a900*/  SYNCS.PHASECHK.TRANS64.TRYWAIT P0, [R0+URZ+0x70], R3 ;  /* 0x00007003000075a7 */ /* 0x00232400080011ff */
[----:B----4-:R-:W-:Y:S05]  /*a910*/  @!P0 NANOSLEEP.SYNCS 0x989680 ;  /* 0x009896800000895d */ /* 0x010fea0003900000 */
[----:B------:R-:W4:Y:S02]  /*a920*/  @!P0 SYNCS.PHASECHK.TRANS64 P0, [R0+URZ+0x70], R3 ;  /* 0x00007003000085a7 */ /* 0x000f2400080010ff */
[----:B----4-:R-:W-:Y:S05]  /*a930*/  @!P0 BRA `(.L_x_197) ;  /* 0xfffffffc00f08947 */ /* 0x010fea000383ffff */
[----:B------:R-:W-:Y:S05]  /*a940*/  BRA `(.L_x_198) ;  /* 0xffffffb000087947 */ /* 0x000fea000383ffff */
.L_x_105:
[----:B--2---:R2:W3:Y:S02]  /*a950*/  SYNCS.PHASECHK.TRANS64.TRYWAIT P0, [R3+URZ+0x90], R0 ;  /* 0x00009000030075a7 */ /* 0x0044e400080011ff */
[----:B---3--:R-:W-:Y:S05]  /*a960*/  @!P0 NANOSLEEP.SYNCS 0x989680 ;  /* 0x009896800000895d */ /* 0x008fea0003900000 */
[----:B------:R-:W3:Y:S02]  /*a970*/  @!P0 SYNCS.PHASECHK.TRANS64 P0, [R3+URZ+0x90], R0 ;  /* 0x00009000030085a7 */ /* 0x000ee400080010ff */
[----:B---3--:R-:W-:Y:S05]  /*a980*/  @!P0 BRA `(.L_x_105) ;  /* 0xfffffffc00f08947 */ /* 0x008fea000383ffff */
[----:B------:R-:W-:Y:S05]  /*a990*/  BRA `(.L_x_199) ;  /* 0xffffffb000c87947 */ /* 0x000fea000383ffff */
.L_x_116:
[----:B-1----:R-:W-:Y:S04]  /*a9a0*/  MOV R0, UR44 ;  /* 0x0000002c00007c02 */ /* 0x002fe80008000f00 */
[----:B------:R1:W2:Y:S03]  /*a9b0*/  SYNCS.PHASECHK.TRANS64.TRYWAIT P0, [R0+URZ+0x40], R5 ;  /* 0x00004005000075a7 */ /* 0x0002a600080011ff */
[----:B--2---:R-:W-:Y:S05]  /*a9c0*/  @!P0 NANOSLEEP.SYNCS 0x989680 ;  /* 0x009896800000895d */ /* 0x004fea0003900000 */
[----:B------:R-:W2:Y:S02]  /*a9d0*/  @!P0 SYNCS.PHASECHK.TRANS64 P0, [R0+URZ+0x40], R5 ;  /* 0x00004005000085a7 */ /* 0x000ea400080010ff */
[----:B--2---:R-:W-:Y:S05]  /*a9e0*/  @!P0 BRA `(.L_x_116) ;  /* 0xfffffffc00ec8947 */ /* 0x004fea000383ffff */
[----:B------:R-:W-:Y:S05]  /*a9f0*/  BRA `(.L_x_115) ;  /* 0xffffffc0001c7947 */ /* 0x000fea000383ffff */
.L_x_118:
[----:B-1----:R1:W3:Y:S02]  /*aa00*/  SYNCS.PHASECHK.TRANS64.TRYWAIT P1, [R100+URZ+0xb0], R3 ;  /* 0x0000b003640075a7 */ /* 0x0022e400080211ff */
[----:B---3--:R-:W-:Y:S05]  /*aa10*/  @!P1 NANOSLEEP.SYNCS 0x989680 ;  /* 0x009896800000995d */ /* 0x008fea0003900000 */
[----:B------:R-:W3:Y:S02]  /*aa20*/  @!P1 SYNCS.PHASECHK.TRANS64 P1, [R100+URZ+0xb0], R3 ;  /* 0x0000b003640095a7 */ /* 0x000ee400080210ff */
[----:B---3--:R-:W-:Y:S05]  /*aa30*/  @!P1 BRA `(.L_x_118) ;  /* 0xfffffffc00f09947 */ /* 0x008fea000383ffff */
[----:B------:R-:W-:Y:S05]  /*aa40*/  BRA `(.L_x_117) ;  /* 0xffffffc000447947 */ /* 0x000fea000383ffff */
.L_x_127:
[----:B---3--:R3:W4:Y:S02]  /*aa50*/  SYNCS.PHASECHK.TRANS64.TRYWAIT P0, [R3+URZ+0x40], R0 ;  /* 0x00004000030075a7 */ /* 0x00872400080011ff */
[----:B----4-:R-:W-:Y:S05]  /*aa60*/  @!P0 NANOSLEEP.SYNCS 0x989680 ;  /* 0x009896800000895d */ /* 0x010fea0003900000 */
[----:B------:R-:W4:Y:S02]  /*aa70*/  @!P0 SYNCS.PHASECHK.TRANS64 P0, [R3+URZ+0x40], R0 ;  /* 0x00004000030085a7 */ /* 0x000f2400080010ff */
[----:B----4-:R-:W-:Y:S05]  /*aa80*/  @!P0 BRA `(.L_x_127) ;  /* 0xfffffffc00f08947 */ /* 0x010fea000383ffff */
[----:B------:R-:W-:Y:S05]  /*aa90*/  BRA `(.L_x_126) ;  /* 0xffffffcc00207947 */ /* 0x000fea000383ffff */
.L_x_135:
[----:B---3--:R3:W4:Y:S02]  /*aaa0*/  SYNCS.PHASECHK.TRANS64.TRYWAIT P0, [R62+URZ+0x40], R5 ;  /* 0x000040053e0075a7 */ /* 0x00872400080011ff */
[----:B----4-:R-:W-:Y:S05]  /*aab0*/  @!P0 NANOSLEEP.SYNCS 0x989680 ;  /* 0x009896800000895d */ /* 0x010fea0003900000 */
[----:B------:R-:W4:Y:S02]  /*aac0*/  @!P0 SYNCS.PHASECHK.TRANS64 P0, [R62+URZ+0x40], R5 ;  /* 0x000040053e0085a7 */ /* 0x000f2400080010ff */
[----:B----4-:R-:W-:Y:S05]  /*aad0*/  @!P0 BRA `(.L_x_135) ;  /* 0xfffffffc00f08947 */ /* 0x010fea000383ffff */
[----:B------:R-:W-:Y:S05]  /*aae0*/  BRA `(.L_x_134) ;  /* 0xffffffd800247947 */ /* 0x000fea000383ffff */
.L_x_143:
[----:B---3--:R3:W4:Y:S02]  /*aaf0*/  SYNCS.PHASECHK.TRANS64.TRYWAIT P0, [R62+URZ+0x40], R5 ;  /* 0x000040053e0075a7 */ /* 0x00872400080011ff */
[----:B----4-:R-:W-:Y:S05]  /*ab00*/  @!P0 NANOSLEEP.SYNCS 0x989680 ;  /* 0x009896800000895d */ /* 0x010fea0003900000 */
[----:B------:R-:W4:Y:S02]  /*ab10*/  @!P0 SYNCS.PHASECHK.TRANS64 P0, [R62+URZ+0x40], R5 ;  /* 0x000040053e0085a7 */ /* 0x000f2400080010ff */
[----:B----4-:R-:W-:Y:S05]  /*ab20*/  @!P0 BRA `(.L_x_143) ;  /* 0xfffffffc00f08947 */ /* 0x010fea000383ffff */
[----:B------:R-:W-:Y:S05]  /*ab30*/  BRA `(.L_x_142) ;  /* 0xffffffe400287947 */ /* 0x000fea000383ffff */
        .weak           $__internal_0_$__cuda_sm10x_tcgen05_guardrail_trap_col_being_dealloced_not_returned_by_alloc
        .type           $__internal_0_$__cuda_sm10x_tcgen05_guardrail_trap_col_being_dealloced_not_returned_by_alloc,@function
        .size           $__internal_0_$__cuda_sm10x_tcgen05_guardrail_trap_col_being_dealloced_not_returned_by_alloc,($__internal_1_$__cuda_sm10x_tcgen05_guardrail_trap_phase_invalid_during_alloc - $__internal_0_$__cuda_sm10x_tcgen05_guardrail_trap_col_being_dealloced_not_returned_by_alloc)
$__internal_0_$__cuda_sm10x_tcgen05_guardrail_trap_col_being_dealloced_not_returned_by_alloc:
[----:B------:R-:W-:Y:S05]  /*ab40*/  BPT.TRAP 0x1 ;  /* 0x000000040000795c */ /* 0x000fea0000300000 */
[----:B------:R-:W-:-:S04]  /*ab50*/  HFMA2 R3, -RZ, RZ, 0, 0 ;  /* 0x00000000ff037431 */ /* 0x000fc800000001ff */
[----:B------:R-:W-:Y:S05]  /*ab60*/  RET.REL.NODEC R2 `(_ZN7cutlass13device_kernelINS_4gemm6kernel13GemmUniversalIN4cute5tupleIJiiiiEEENS1_10collective13CollectiveMmaINS1_35MainloopSm100TmaUmmaWarpSpecializedILi4ELi2ELi4ENS5_IJNS4_1CILi2EEENSA_ILi4EEENSA_ILi1EEEEEEEENS5_IJNSA_ILi256EEENSA_ILi128EEESH_EEENS_10bfloat16_tENS5_IJlSD_lEEESJ_SK_NS4_8TiledMMAINS4_8MMA_AtomIJNS4_26SM100_MMA_F16BF16_2x1SM_SSISJ_SJ_fLi256ELi128ELNS4_4UMMA5MajorE0ELSP_0ELNSO_7ScaleInE0ELSQ_0EEEEEENS4_6LayoutINS5_IJSD_SD_SD_EEENS5_IJNSA_ILi0EEESV_SV_EEEEENS5_IJNS4_10UnderscoreESY_SY_EEEEENS4_28SM100_TMA_2SM_LOAD_MULTICASTENS4_14ComposedLayoutINS4_7SwizzleILi3ELi4ELi3EEENS4_18smem_ptr_flag_bitsILi16EEENST_INS5_IJNSA_ILi8EEENSA_ILi64EEEEEENS5_IJS18_SD_EEEEEEEvNS4_8identityENS4_18SM100_TMA_2SM_LOADES1C_vS1D_EENS_8epilogue10collective18CollectiveEpilogueINS1G_23Sm100TmaWarpSpecializedILi4ELi2ELi32ELb1ELb0EEEJNS5_IJSH_SH_SH_EEENS5_IJNST_ISH_SD_EENST_INSA_ILi32EEESD_EEEEESJ_SK_SJ_SK_NS1G_6fusion15FusionCallbacksIS1K_NS1Q_17LinearCombinationISJ_fSJ_fLNS_15FloatRoundStyleE2EEES1L_S1P_JEEENS4_5SM1004TMEM4LOAD26SM100_TMEM_LOAD_32dp32b32xENS4_13SM90_TMA_LOADENS12_INS13_ILi2ELi4ELi3EEES16_NST_INS5_IJS17_S1N_EEENS5_IJS1N_SD_EEEEEEENS4_39AutoVectorizingCopyWithAssumedAlignmentILi128EEENS4_14SM90_TMA_STOREES25_S27_S27_EEEvvEEEEvNT_6ParamsE) ;  /* 0xffffff5402247950 */ /* 0x000fea0003c3ffff */
        .weak           $__internal_1_$__cuda_sm10x_tcgen05_guardrail_trap_phase_invalid_during_alloc
        .type           $__internal_1_$__cuda_sm10x_tcgen05_guardrail_trap_phase_invalid_during_alloc,@function
        .size           $__internal_1_$__cuda_sm10x_tcgen05_guardrail_trap_phase_invalid_during_alloc,($__internal_2_$__cuda_sm10x_tcgen05_guardrail_trap_unallocated_columns_being_dealloced - $__internal_1_$__cuda_sm10x_tcgen05_guardrail_trap_phase_invalid_during_alloc)
$__internal_1_$__cuda_sm10x_tcgen05_guardrail_trap_phase_invalid_during_alloc:
[----:B------:R-:W-:Y:S05]  /*ab70*/  BPT.TRAP 0x1 ;  /* 0x000000040000795c */ /* 0x000fea0000300000 */
[----:B------:R-:W-:-:S04]  /*ab80*/  MOV R5, 0x0 ;  /* 0x0000000000057802 */ /* 0x000fc80000000f00 */
[----:B------:R-:W-:Y:S05]  /*ab90*/  RET.REL.NODEC R4 `(_ZN7cutlass13device_kernelINS_4gemm6kernel13GemmUniversalIN4cute5tupleIJiiiiEEENS1_10collective13CollectiveMmaINS1_35MainloopSm100TmaUmmaWarpSpecializedILi4ELi2ELi4ENS5_IJNS4_1CILi2EEENSA_ILi4EEENSA_ILi1EEEEEEEENS5_IJNSA_ILi256EEENSA_ILi128EEESH_EEENS_10bfloat16_tENS5_IJlSD_lEEESJ_SK_NS4_8TiledMMAINS4_8MMA_AtomIJNS4_26SM100_MMA_F16BF16_2x1SM_SSISJ_SJ_fLi256ELi128ELNS4_4UMMA5MajorE0ELSP_0ELNSO_7ScaleInE0ELSQ_0EEEEEENS4_6LayoutINS5_IJSD_SD_SD_EEENS5_IJNSA_ILi0EEESV_SV_EEEEENS5_IJNS4_10UnderscoreESY_SY_EEEEENS4_28SM100_TMA_2SM_LOAD_MULTICASTENS4_14ComposedLayoutINS4_7SwizzleILi3ELi4ELi3EEENS4_18smem_ptr_flag_bitsILi16EEENST_INS5_IJNSA_ILi8EEENSA_ILi64EEEEEENS5_IJS18_SD_EEEEEEEvNS4_8identityENS4_18SM100_TMA_2SM_LOADES1C_vS1D_EENS_8epilogue10collective18CollectiveEpilogueINS1G_23Sm100TmaWarpSpecializedILi4ELi2ELi32ELb1ELb0EEEJNS5_IJSH_SH_SH_EEENS5_IJNST_ISH_SD_EENST_INSA_ILi32EEESD_EEEEESJ_SK_SJ_SK_NS1G_6fusion15FusionCallbacksIS1K_NS1Q_17LinearCombinationISJ_fSJ_fLNS_15FloatRoundStyleE2EEES1L_S1P_JEEENS4_5SM1004TMEM4LOAD26SM100_TMEM_LOAD_32dp32b32xENS4_13SM90_TMA_LOADENS12_INS13_ILi2ELi4ELi3EEES16_NST_INS5_IJS17_S1N_EEENS5_IJS1N_SD_EEEEEEENS4_39AutoVectorizingCopyWithAssumedAlignmentILi128EEENS4_14SM90_TMA_STOREES25_S27_S27_EEEvvEEEEvNT_6ParamsE) ;  /* 0xffffff5404187950 */ /* 0x000fea0003c3ffff */
        .weak           $__internal_2_$__cuda_sm10x_tcgen05_guardrail_trap_unallocated_columns_being_dealloced
        .type           $__internal_2_$__cuda_sm10x_tcgen05_guardrail_trap_unallocated_columns_being_dealloced,@function
        .size           $__internal_2_$__cuda_sm10x_tcgen05_guardrail_trap_unallocated_columns_being_dealloced,(.L_x_201 - $__internal_2_$__cuda_sm10x_tcgen05_guardrail_trap_unallocated_columns_being_dealloced)
$__internal_2_$__cuda_sm10x_tcgen05_guardrail_trap_unallocated_columns_being_dealloced:
[----:B------:R-:W-:Y:S05]  /*aba0*/  BPT.TRAP 0x1 ;  /* 0x000000040000795c */ /* 0x000fea0000300000 */
[----:B------:R-:W-:-:S04]  /*abb0*/  HFMA2 R3, -RZ, RZ, 0, 0 ;  /* 0x00000000ff037431 */ /* 0x000fc800000001ff */
[----:B------:R-:W-:Y:S05]  /*abc0*/  RET.REL.NODEC R2 `(_ZN7cutlass13device_kernelINS_4gemm6kernel13GemmUniversalIN4cute5tupleIJiiiiEEENS1_10collective13CollectiveMmaINS1_35MainloopSm100TmaUmmaWarpSpecializedILi4ELi2ELi4ENS5_IJNS4_1CILi2EEENSA_ILi4EEENSA_ILi1EEEEEEEENS5_IJNSA_ILi256EEENSA_ILi128EEESH_EEENS_10bfloat16_tENS5_IJlSD_lEEESJ_SK_NS4_8TiledMMAINS4_8MMA_AtomIJNS4_26SM100_MMA_F16BF16_2x1SM_SSISJ_SJ_fLi256ELi128ELNS4_4UMMA5MajorE0ELSP_0ELNSO_7ScaleInE0ELSQ_0EEEEEENS4_6LayoutINS5_IJSD_SD_SD_EEENS5_IJNSA_ILi0EEESV_SV_EEEEENS5_IJNS4_10UnderscoreESY_SY_EEEEENS4_28SM100_TMA_2SM_LOAD_MULTICASTENS4_14ComposedLayoutINS4_7SwizzleILi3ELi4ELi3EEENS4_18smem_ptr_flag_bitsILi16EEENST_INS5_IJNSA_ILi8EEENSA_ILi64EEEEEENS5_IJS18_SD_EEEEEEEvNS4_8identityENS4_18SM100_TMA_2SM_LOADES1C_vS1D_EENS_8epilogue10collective18CollectiveEpilogueINS1G_23Sm100TmaWarpSpecializedILi4ELi2ELi32ELb1ELb0EEEJNS5_IJSH_SH_SH_EEENS5_IJNST_ISH_SD_EENST_INSA_ILi32EEESD_EEEEESJ_SK_SJ_SK_NS1G_6fusion15FusionCallbacksIS1K_NS1Q_17LinearCombinationISJ_fSJ_fLNS_15FloatRoundStyleE2EEES1L_S1P_JEEENS4_5SM1004TMEM4LOAD26SM100_TMEM_LOAD_32dp32b32xENS4_13SM90_TMA_LOADENS12_INS13_ILi2ELi4ELi3EEES16_NST_INS5_IJS17_S1N_EEENS5_IJS1N_SD_EEEEEEENS4_39AutoVectorizingCopyWithAssumedAlignmentILi128EEENS4_14SM90_TMA_STOREES25_S27_S27_EEEvvEEEEvNT_6ParamsE) ;  /* 0xffffff54020c7950 */ /* 0x000fea0003c3ffff */
.L_x_200:
[----:B------:R-:W-:-:S00]  /*abd0*/  BRA `(.L_x_200) ;  /* 0xfffffffc00fc7947 */ /* 0x000fc0000383ffff */
[----:B------:R-:W-:-:S00]  /*abe0*/  NOP ;  /* 0x0000000000007918 */ /* 0x000fc00000000000 */
        /* <DEDUP_REMOVED lines=9> */
.L_x_201:


//--------------------- .nv.global.init           --------------------------
	.section	.nv.global.init,"aw",@progbits
.nv.global.init:
	.type		$str$27,@object
	.size		$str$27,($str$28 - $str$27)
$str$27:
        /*0000*/ 	.byte	0x28, 0x61, 0x64, 0x64, 0x72, 0x65, 0x73, 0x73, 0x20, 0x26, 0x20, 0x6d, 0x61, 0x73, 0x6b, 0x29
        /*0010*/ 	.byte	0x20, 0x3d, 0x3d, 0x20, 0x30, 0x00
	.type		$str$28,@object
	.size		$str$28,($str$26 - $str$28)
$str$28:
        /*0016*/ 	.byte	0x2f, 0x74, 0x6d, 0x70, 0x2f, 0x63, 0x75, 0x74, 0x6c, 0x61, 0x73, 0x73, 0x5f, 0x73, 0x77, 0x65
        /*0026*/ 	.byte	0x65, 0x70, 0x5f, 0x73, 0x72, 0x63, 0x2f, 0x69, 0x6e, 0x63, 0x6c, 0x75, 0x64, 0x65, 0x2f, 0x63
        /*0036*/ 	.byte	0x75, 0x74, 0x65, 0x2f, 0x70, 0x6f, 0x69, 0x6e, 0x74, 0x65, 0x72, 0x5f, 0x66, 0x6c, 0x61, 0x67
        /*0046*/ 	.byte	0x67, 0x65, 0x64, 0x2e, 0x68, 0x70, 0x70, 0x00
	.type		$str$26,@object
	.size		$str$26,($str$25 - $str$26)
$str$26:
        /*004e*/ 	.byte	0x2f, 0x74, 0x6d, 0x70, 0x2f, 0x63, 0x75, 0x74, 0x6c, 0x61, 0x73, 0x73, 0x5f, 0x73, 0x77, 0x65
        /*005e*/ 	.byte	0x65, 0x70, 0x5f, 0x73, 0x72, 0x63, 0x2f, 0x69, 0x6e, 0x63, 0x6c, 0x75, 0x64, 0x65, 0x2f, 0x63
        /*006e*/ 	.byte	0x75, 0x74, 0x65, 0x2f, 0x61, 0x74, 0x6f, 0x6d, 0x2f, 0x63, 0x6f, 0x70, 0x79, 0x5f, 0x74, 0x72
        /*007e*/ 	.byte	0x61, 0x69, 0x74, 0x73, 0x5f, 0x73, 0x6d, 0x31, 0x30, 0x30, 0x2e, 0x68, 0x70, 0x70, 0x00
	.type		$str$25,@object
	.size		$str$25,(__unnamed_1 - $str$25)
$str$25:
        /*008d*/ 	.byte	0x28, 0x28, 0x75, 0x69, 0x6e, 0x74, 0x33, 0x32, 0x5f, 0x74, 0x28, 0x74, 0x68, 0x72, 0x65, 0x61
        /*009d*/ 	.byte	0x64, 0x49, 0x64, 0x78, 0x2e, 0x78, 0x29, 0x20, 0x2f, 0x20, 0x33, 0x32, 0x29, 0x20, 0x25, 0x20
        /*00ad*/ 	.byte	0x34, 0x29, 0x20, 0x3d, 0x3d, 0x20, 0x28, 0x28, 0x28, 0x74, 0x6d, 0x65, 0x6d, 0x5f, 0x61, 0x64
        /*00bd*/ 	.byte	0x64, 0x72, 0x20, 0x3e, 0x3e, 0x20, 0x31, 0x36, 0x29, 0x20, 0x2f, 0x20, 0x33, 0x32, 0x29, 0x20
        /*00cd*/ 	.byte	0x25, 0x20, 0x34, 0x29, 0x00
	.type		__unnamed_1,@object
	.size		__unnamed_1,(__unnamed_2 - __unnamed_1)
__unnamed_1:
        /*00d2*/ 	.byte	0x61, 0x75, 0x74, 0x6f, 0x20, 0x63, 0x75, 0x74, 0x65, 0x3a, 0x3a, 0x61, 0x73, 0x5f, 0x70, 0x6f
        /* <DEDUP_REMOVED lines=24> */
        /*0262*/ 	.byte	0x34, 0x30, 0x39, 0x36, 0x3e, 0x3e, 0x3e, 0x3e, 0x5d, 0x00
	.type		__unnamed_2,@object
	.size		__unnamed_2,(.L_2 - __unnamed_2)
__unnamed_2:
        /* <DEDUP_REMOVED lines=42> */
        /*050c*/ 	.byte	0x3e, 0x3e, 0x5d, 0x00
.L_2:


//--------------------- .nv.shared._ZN7cutlass13device_kernelINS_4gemm6kernel13GemmUniversalIN4cute5tupleIJiiiiEEENS1_10collective13CollectiveMmaINS1_35MainloopSm100TmaUmmaWarpSpecializedILi4ELi2ELi4ENS5_IJNS4_1CILi2EEENSA_ILi4EEENSA_ILi1EEEEEEEENS5_IJNSA_ILi256EEENSA_ILi128EEESH_EEENS_10bfloat16_tENS5_IJlSD_lEEESJ_SK_NS4_8TiledMMAINS4_8MMA_AtomIJNS4_26SM100_MMA_F16BF16_2x1SM_SSISJ_SJ_fLi256ELi128ELNS4_4UMMA5MajorE0ELSP_0ELNSO_7ScaleInE0ELSQ_0EEEEEENS4_6LayoutINS5_IJSD_SD_SD_EEENS5_IJNSA_ILi0EEESV_SV_EEEEENS5_IJNS4_10UnderscoreESY_SY_EEEEENS4_28SM100_TMA_2SM_LOAD_MULTICASTENS4_14ComposedLayoutINS4_7SwizzleILi3ELi4ELi3EEENS4_18smem_ptr_flag_bitsILi16EEENST_INS5_IJNSA_ILi8EEENSA_ILi64EEEEEENS5_IJS18_SD_EEEEEEEvNS4_8identityENS4_18SM100_TMA_2SM_LOADES1C_vS1D_EENS_8epilogue10collective18CollectiveEpilogueINS1G_23Sm100TmaWarpSpecializedILi4ELi2ELi32ELb1ELb0EEEJNS5_IJSH_SH_SH_EEENS5_IJNST_ISH_SD_EENST_INSA_ILi32EEESD_EEEEESJ_SK_SJ_SK_NS1G_6fusion15FusionCallbacksIS1K_NS1Q_17LinearCombinationISJ_fSJ_fLNS_15FloatRoundStyleE2EEES1L_S1P_JEEENS4_5SM1004TMEM4LOAD26SM100_TMEM_LOAD_32dp32b32xENS4_13SM90_TMA_LOADENS12_INS13_ILi2ELi4ELi3EEES16_NST_INS5_IJS17_S1N_EEENS5_IJS1N_SD_EEEEEEENS4_39AutoVectorizingCopyWithAssumedAlignmentILi128EEENS4_14SM90_TMA_STOREES25_S27_S27_EEEvvEEEEvNT_6ParamsE --------------------------
	.section	.nv.shared._ZN7cutlass13device_kernelINS_4gemm6kernel13GemmUniversalIN4cute5tupleIJiiiiEEENS1_10collective13CollectiveMmaINS1_35MainloopSm100TmaUmmaWarpSpecializedILi4ELi2ELi4ENS5_IJNS4_1CILi2EEENSA_ILi4EEENSA_ILi1EEEEEEEENS5_IJNSA_ILi256EEENSA_ILi128EEESH_EEENS_10bfloat16_tENS5_IJlSD_lEEESJ_SK_NS4_8TiledMMAINS4_8MMA_AtomIJNS4_26SM100_MMA_F16BF16_2x1SM_SSISJ_SJ_fLi256ELi128ELNS4_4UMMA5MajorE0ELSP_0ELNSO_7ScaleInE0ELSQ_0EEEEEENS4_6LayoutINS5_IJSD_SD_SD_EEENS5_IJNSA_ILi0EEESV_SV_EEEEENS5_IJNS4_10UnderscoreESY_SY_EEEEENS4_28SM100_TMA_2SM_LOAD_MULTICASTENS4_14ComposedLayoutINS4_7SwizzleILi3ELi4ELi3EEENS4_18smem_ptr_flag_bitsILi16EEENST_INS5_IJNSA_ILi8EEENSA_ILi64EEEEEENS5_IJS18_SD_EEEEEEEvNS4_8identityENS4_18SM100_TMA_2SM_LOADES1C_vS1D_EENS_8epilogue10collective18CollectiveEpilogueINS1G_23Sm100TmaWarpSpecializedILi4ELi2ELi32ELb1ELb0EEEJNS5_IJSH_SH_SH_EEENS5_IJNST_ISH_SD_EENST_INSA_ILi32EEESD_EEEEESJ_SK_SJ_SK_NS1G_6fusion15FusionCallbacksIS1K_NS1Q_17LinearCombinationISJ_fSJ_fLNS_15FloatRoundStyleE2EEES1L_S1P_JEEENS4_5SM1004TMEM4LOAD26SM100_TMEM_LOAD_32dp32b32xENS4_13SM90_TMA_LOADENS12_INS13_ILi2ELi4ELi3EEES16_NST_INS5_IJS17_S1N_EEENS5_IJS1N_SD_EEEEEEENS4_39AutoVectorizingCopyWithAssumedAlignmentILi128EEENS4_14SM90_TMA_STOREES25_S27_S27_EEEvvEEEEvNT_6ParamsE,"aw",@nobits
	.sectionflags	@""
	.align	16
	.zero		1024


//--------------------- .nv.shared.reserved.0     --------------------------
	.section	.nv.shared.reserved.0,"aw",@nobits
	.weak		__nv_reservedSMEM_offset_0_alias
	.size		__nv_reservedSMEM_offset_0_alias, 0, 64
	.other		__nv_reservedSMEM_offset_0_alias,@"STO_CUDA_RESERVED_SHARED STV_DEFAULT"
__nv_reservedSMEM_offset_0_alias:
	.zero		0
.nv.shared.reserved.0:
	.zero		64
	.weak		__nv_reservedSMEM_tcgen05_partition
	.type		__nv_reservedSMEM_tcgen05_partition,@object
	.size		__nv_reservedSMEM_tcgen05_partition,(.L_0 - __nv_reservedSMEM_tcgen05_partition)
__nv_reservedSMEM_tcgen05_partition:
	.zero		32
.L_0:


//--------------------- .nv.global                --------------------------
	.section	.nv.global,"aw",@nobits
.nv.global:
	.type		_ZN40_INTERNAL_474807b0_4_k_cu_d2fb5c64_201844cute1_E,@object
	.size		_ZN40_INTERNAL_474807b0_4_k_cu_d2fb5c64_201844cute1_E,(_ZN40_INTERNAL_474807b0_4_k_cu_d2fb5c64_201844cuda3std3__45__cpo6cbeginE - _ZN40_INTERNAL_474807b0_4_k_cu_d2fb5c64_201844cute1_E)
_ZN40_INTERNAL_474807b0_4_k_cu_d2fb5c64_201844cute1_E:
	.zero		1
	.type		_ZN40_INTERNAL_474807b0_4_k_cu_d2fb5c64_201844cuda3std3__45__cpo6cbeginE,@object
	.size		_ZN40_INTERNAL_474807b0_4_k_cu_d2fb5c64_201844cuda3std3__45__cpo6cbeginE,(_ZN40_INTERNAL_474807b0_4_k_cu_d2fb5c64_201844cuda3std3__48in_placeE - _ZN40_INTERNAL_474807b0_4_k_cu_d2fb5c64_201844cuda3std3__45__cpo6cbeginE)
_ZN40_INTERNAL_474807b0_4_k_cu_d2fb5c64_201844cuda3std3__45__cpo6cbeginE:
	.zero		1
	.type		_ZN40_INTERNAL_474807b0_4_k_cu_d2fb5c64_201844cuda3std3__48in_placeE,@object
	.size		_ZN40_INTERNAL_474807b0_4_k_cu_d2fb5c64_201844cuda3std3__48in_placeE,(_ZN40_INTERNAL_474807b0_4_k_cu_d2fb5c64_201844cuda3std6ranges3__45__cpo9iter_moveE - _ZN40_INTERNAL_474807b0_4_k_cu_d2fb5c64_201844cuda3std3__48in_placeE)
_ZN40_INTERNAL_474807b0_4_k_cu_d2fb5c64_201844cuda3std3__48in_placeE:
	.zero		1
	.type		_ZN40_INTERNAL_474807b0_4_k_cu_d2fb5c64_201844cuda3std6ranges3__45__cpo9iter_moveE,@object
	.size		_ZN40_INTERNAL_474807b0_4_k_cu_d2fb5c64_201844cuda3std6ranges3__45__cpo9iter_moveE,(_ZN40_INTERNAL_474807b0_4_k_cu_d2fb5c64_201844cuda3std3__45__cpo5beginE - _ZN40_INTERNAL_474807b0_4_k_cu_d2fb5c64_201844cuda3std6ranges3__45__cpo9iter_moveE)
_ZN40_INTERNAL_474807b0_4_k_cu_d2fb5c64_201844cuda3std6ranges3__45__cpo9iter_moveE:
	.zero		1
	.type		_ZN40_INTERNAL_474807b0_4_k_cu_d2fb5c64_201844cuda3std3__45__cpo5beginE,@object
	.size		_ZN40_INTERNAL_474807b0_4_k_cu_d2fb5c64_201844cuda3std3__45__cpo5beginE,(_ZN40_INTERNAL_474807b0_4_k_cu_d2fb5c64_201844cuda3std3__442_GLOBAL__N__474807b0_4_k_cu_d2fb5c64_201846ignoreE - _ZN40_INTERNAL_474807b0_4_k_cu_d2fb5c64_201844cuda3std3__45__cpo5beginE)
_ZN40_INTERNAL_474807b0_4_k_cu_d2fb5c64_201844cuda3std3__45__cpo5beginE:
	.zero		1
	.type		_ZN40_INTERNAL_474807b0_4_k_cu_d2fb5c64_201844cuda3std3__442_GLOBAL__N__474807b0_4_k_cu_d2fb5c64_201846ignoreE,@object
	.size		_ZN40_INTERNAL_474807b0_4_k_cu_d2fb5c64_201844cuda3std3__442_GLOBAL__N__474807b0_4_k_cu_d2fb5c64_201846ignoreE,(_ZN40_INTERNAL_474807b0_4_k_cu_d2fb5c64_201844cute7productE - _ZN40_INTERNAL_474807b0_4_k_cu_d2fb5c64_201844cuda3std3__442_GLOBAL__N__474807b0_4_k_cu_d2fb5c64_201846ignoreE)
_ZN40_INTERNAL_474807b0_4_k_cu_d2fb5c64_201844cuda3std3__442_GLOBAL__N__474807b0_4_k_cu_d2fb5c64_201846ignoreE:
	.zero		1
	.type		_ZN40_INTERNAL_474807b0_4_k_cu_d2fb5c64_201844cute7productE,@object
	.size		_ZN40_INTERNAL_474807b0_4_k_cu_d2fb5c64_201844cute7productE,(_ZN40_INTERNAL_474807b0_4_k_cu_d2fb5c64_201844cuda3std3__45__cpo3endE - _ZN40_INTERNAL_474807b0_4_k_cu_d2fb5c64_201844cute7productE)
_ZN40_INTERNAL_474807b0_4_k_cu_d2fb5c64_201844cute7productE:
	.zero		1
	.type		_ZN40_INTERNAL_474807b0_4_k_cu_d2fb5c64_201844cuda3std3__45__cpo3endE,@object
	.size		_ZN40_INTERNAL_474807b0_4_k_cu_d2fb5c64_201844cuda3std3__45__cpo3endE,(_ZN40_INTERNAL_474807b0_4_k_cu_d2fb5c64_201844cuda3std3__419piecewise_constructE - _ZN40_INTERNAL_474807b0_4_k_cu_d2fb5c64_201844cuda3std3__45__cpo3endE)
_ZN40_INTERNAL_474807b0_4_k_cu_d2fb5c64_201844cuda3std3__45__cpo3endE:
	.zero		1
	.type		_ZN40_INTERNAL_474807b0_4_k_cu_d2fb5c64_201844cuda3std3__419piecewise_constructE,@object
	.size		_ZN40_INTERNAL_474807b0_4_k_cu_d2fb5c64_201844cuda3std3__419piecewise_constructE,(_ZN40_INTERNAL_474807b0_4_k_cu_d2fb5c64_201844cuda3std3__45__cpo4cendE - _ZN40_INTERNAL_474807b0_4_k_cu_d2fb5c64_201844cuda3std3__419piecewise_constructE)
_ZN40_INTERNAL_474807b0_4_k_cu_d2fb5c64_201844cuda3std3__419piecewise_constructE:
	.zero		1
	.type		_ZN40_INTERNAL_474807b0_4_k_cu_d2fb5c64_201844cuda3std3__45__cpo4cendE,@object
	.size		_ZN40_INTERNAL_474807b0_4_k_cu_d2fb5c64_201844cuda3std3__45__cpo4cendE,(_ZN40_INTERNAL_474807b0_4_k_cu_d2fb5c64_201844cuda3std6ranges3__45__cpo4swapE - _ZN40_INTERNAL_474807b0_4_k_cu_d2fb5c64_201844cuda3std3__45__cpo4cendE)
_ZN40_INTERNAL_474807b0_4_k_cu_d2fb5c64_201844cuda3std3__45__cpo4cendE:
	.zero		1
	.type		_ZN40_INTERNAL_474807b0_4_k_cu_d2fb5c64_201844cuda3std6ranges3__45__cpo4swapE,@object
	.size		_ZN40_INTERNAL_474807b0_4_k_cu_d2fb5c64_201844cuda3std6ranges3__45__cpo4swapE,(.L_10 - _ZN40_INTERNAL_474807b0_4_k_cu_d2fb5c64_201844cuda3std6ranges3__45__cpo4swapE)
_ZN40_INTERNAL_474807b0_4_k_cu_d2fb5c64_201844cuda3std6ranges3__45__cpo4swapE:
	.zero		1
.L_10:


//--------------------- .nv.constant0._ZN7cutlass13device_kernelINS_4gemm6kernel13GemmUniversalIN4cute5tupleIJiiiiEEENS1_10collective13CollectiveMmaINS1_35MainloopSm100TmaUmmaWarpSpecializedILi4ELi2ELi4ENS5_IJNS4_1CILi2EEENSA_ILi4EEENSA_ILi1EEEEEEEENS5_IJNSA_ILi256EEENSA_ILi128EEESH_EEENS_10bfloat16_tENS5_IJlSD_lEEESJ_SK_NS4_8TiledMMAINS4_8MMA_AtomIJNS4_26SM100_MMA_F16BF16_2x1SM_SSISJ_SJ_fLi256ELi128ELNS4_4UMMA5MajorE0ELSP_0ELNSO_7ScaleInE0ELSQ_0EEEEEENS4_6LayoutINS5_IJSD_SD_SD_EEENS5_IJNSA_ILi0EEESV_SV_EEEEENS5_IJNS4_10UnderscoreESY_SY_EEEEENS4_28SM100_TMA_2SM_LOAD_MULTICASTENS4_14ComposedLayoutINS4_7SwizzleILi3ELi4ELi3EEENS4_18smem_ptr_flag_bitsILi16EEENST_INS5_IJNSA_ILi8EEENSA_ILi64EEEEEENS5_IJS18_SD_EEEEEEEvNS4_8identityENS4_18SM100_TMA_2SM_LOADES1C_vS1D_EENS_8epilogue10collective18CollectiveEpilogueINS1G_23Sm100TmaWarpSpecializedILi4ELi2ELi32ELb1ELb0EEEJNS5_IJSH_SH_SH_EEENS5_IJNST_ISH_SD_EENST_INSA_ILi32EEESD_EEEEESJ_SK_SJ_SK_NS1G_6fusion15FusionCallbacksIS1K_NS1Q_17LinearCombinationISJ_fSJ_fLNS_15FloatRoundStyleE2EEES1L_S1P_JEEENS4_5SM1004TMEM4LOAD26SM100_TMEM_LOAD_32dp32b32xENS4_13SM90_TMA_LOADENS12_INS13_ILi2ELi4ELi3EEES16_NST_INS5_IJS17_S1N_EEENS5_IJS1N_SD_EEEEEEENS4_39AutoVectorizingCopyWithAssumedAlignmentILi128EEENS4_14SM90_TMA_STOREES25_S27_S27_EEEvvEEEEvNT_6ParamsE --------------------------
	.section	.nv.constant0._ZN7cutlass13device_kernelINS_4gemm6kernel13GemmUniversalIN4cute5tupleIJiiiiEEENS1_10collective13CollectiveMmaINS1_35MainloopSm100TmaUmmaWarpSpecializedILi4ELi2ELi4ENS5_IJNS4_1CILi2EEENSA_ILi4EEENSA_ILi1EEEEEEEENS5_IJNSA_ILi256EEENSA_ILi128EEESH_EEENS_10bfloat16_tENS5_IJlSD_lEEESJ_SK_NS4_8TiledMMAINS4_8MMA_AtomIJNS4_26SM100_MMA_F16BF16_2x1SM_SSISJ_SJ_fLi256ELi128ELNS4_4UMMA5MajorE0ELSP_0ELNSO_7ScaleInE0ELSQ_0EEEEEENS4_6LayoutINS5_IJSD_SD_SD_EEENS5_IJNSA_ILi0EEESV_SV_EEEEENS5_IJNS4_10UnderscoreESY_SY_EEEEENS4_28SM100_TMA_2SM_LOAD_MULTICASTENS4_14ComposedLayoutINS4_7SwizzleILi3ELi4ELi3EEENS4_18smem_ptr_flag_bitsILi16EEENST_INS5_IJNSA_ILi8EEENSA_ILi64EEEEEENS5_IJS18_SD_EEEEEEEvNS4_8identityENS4_18SM100_TMA_2SM_LOADES1C_vS1D_EENS_8epilogue10collective18CollectiveEpilogueINS1G_23Sm100TmaWarpSpecializedILi4ELi2ELi32ELb1ELb0EEEJNS5_IJSH_SH_SH_EEENS5_IJNST_ISH_SD_EENST_INSA_ILi32EEESD_EEEEESJ_SK_SJ_SK_NS1G_6fusion15FusionCallbacksIS1K_NS1Q_17LinearCombinationISJ_fSJ_fLNS_15FloatRoundStyleE2EEES1L_S1P_JEEENS4_5SM1004TMEM4LOAD26SM100_TMEM_LOAD_32dp32b32xENS4_13SM90_TMA_LOADENS12_INS13_ILi2ELi4ELi3EEES16_NST_INS5_IJS17_S1N_EEENS5_IJS1N_SD_EEEEEEENS4_39AutoVectorizingCopyWithAssumedAlignmentILi128EEENS4_14SM90_TMA_STOREES25_S27_S27_EEEvvEEEEvNT_6ParamsE,"a",@progbits
	.sectionflags	@""
	.align	4
.nv.constant0._ZN7cutlass13device_kernelINS_4gemm6kernel13GemmUniversalIN4cute5tupleIJiiiiEEENS1_10collective13CollectiveMmaINS1_35MainloopSm100TmaUmmaWarpSpecializedILi4ELi2ELi4ENS5_IJNS4_1CILi2EEENSA_ILi4EEENSA_ILi1EEEEEEEENS5_IJNSA_ILi256EEENSA_ILi128EEESH_EEENS_10bfloat16_tENS5_IJlSD_lEEESJ_SK_NS4_8TiledMMAINS4_8MMA_AtomIJNS4_26SM100_MMA_F16BF16_2x1SM_SSISJ_SJ_fLi256ELi128ELNS4_4UMMA5MajorE0ELSP_0ELNSO_7ScaleInE0ELSQ_0EEEEEENS4_6LayoutINS5_IJSD_SD_SD_EEENS5_IJNSA_ILi0EEESV_SV_EEEEENS5_IJNS4_10UnderscoreESY_SY_EEEEENS4_28SM100_TMA_2SM_LOAD_MULTICASTENS4_14ComposedLayoutINS4_7SwizzleILi3ELi4ELi3EEENS4_18smem_ptr_flag_bitsILi16EEENST_INS5_IJNSA_ILi8EEENSA_ILi64EEEEEENS5_IJS18_SD_EEEEEEEvNS4_8identityENS4_18SM100_TMA_2SM_LOADES1C_vS1D_EENS_8epilogue10collective18CollectiveEpilogueINS1G_23Sm100TmaWarpSpecializedILi4ELi2ELi32ELb1ELb0EEEJNS5_IJSH_SH_SH_EEENS5_IJNST_ISH_SD_EENST_INSA_ILi32EEESD_EEEEESJ_SK_SJ_SK_NS1G_6fusion15FusionCallbacksIS1K_NS1Q_17LinearCombinationISJ_fSJ_fLNS_15FloatRoundStyleE2EEES1L_S1P_JEEENS4_5SM1004TMEM4LOAD26SM100_TMEM_LOAD_32dp32b32xENS4_13SM90_TMA_LOADENS12_INS13_ILi2ELi4ELi3EEES16_NST_INS5_IJS17_S1N_EEENS5_IJS1N_SD_EEEEEEENS4_39AutoVectorizingCopyWithAssumedAlignmentILi128EEENS4_14SM90_TMA_STOREES25_S27_S27_EEEvvEEEEvNT_6ParamsE:
	.zero		2944


//--------------------- SYMBOLS --------------------------

	.type		.nv.reservedSmem.offset0,@object
	.size		.nv.reservedSmem.offset0,0x4
	.type		.nv.reservedSmem.cap,@object
	.size		.nv.reservedSmem.cap,0x4
	.type		__assertfail,@function
